	.target	sm_100a

	.elftype	@"ET_EXEC"


//--------------------- .note.nv.tkinfo           --------------------------
	.section	.note.nv.tkinfo,"",@"SHT_NOTE"
	.sectionflags	@"SHF_NOTE_NV_TKINFO"
	.tkinfo
        /*0018*/ 	.word	0x00000002
        /*0030*/ 	.string	""
        /*0030*/ 	.string	"ptxas"
        /*0030*/ 	.string	"Cuda compilation tools, release 13.0, V13.0.88"
        /*0030*/ 	.string	"Build cuda_13.0.r13.0/compiler.36424714_0"
        /*0030*/ 	.string	"-arch sm_100a -m 64 "



//--------------------- .note.nv.cuinfo           --------------------------
	.section	.note.nv.cuinfo,"",@"SHT_NOTE"
	.sectionflags	@"SHF_NOTE_NV_CUINFO"
        /*0018*/ 	.short	0x0002
        /*001a*/ 	.short	0x0064
        /*001c*/ 	.short	0x0082
	.zero		2


//--------------------- .nv.info                  --------------------------
	.section	.nv.info,"",@"SHT_CUDA_INFO"
	.align	4


	//----- nvinfo : EIATTR_REGCOUNT
	.align		4
        /*0000*/ 	.byte	0x04, 0x2f
        /*0002*/ 	.short	(.L_19 - .L_18)
	.align		4
.L_18:
        /*0004*/ 	.word	index@(_ZN7cutlass13device_kernelINS_4gemm6kernel13GemmUniversalIN4cute5tupleIJiiiiEEENS1_10collective13CollectiveMmaINS1_35MainloopSm100TmaUmmaWarpSpecializedILi16ELi2ELi4ENS5_IJNS4_1CILi1EEESB_SB_EEEEENS5_IJNSA_ILi128EEENSA_ILi64EEENSA_ILi32EEEEEENS_6half_tENS5_IJlSB_lEEESI_NS5_IJSB_llEEENS4_8TiledMMAINS4_8MMA_AtomIJNS4_20SM100_MMA_F16BF16_SSISI_SI_fLi128ELi64ELNS4_4UMMA5MajorE0ELSP_1ELNSO_7ScaleInE0ELSQ_0EEEEEENS4_6LayoutISC_NS5_IJNSA_ILi0EEESU_SU_EEEEENS5_IJNS4_10UnderscoreESX_SX_EEEEENS4_13SM90_TMA_LOADENS4_14ComposedLayoutINS4_7SwizzleILi2ELi4ELi3EEENS4_18smem_ptr_flag_bitsILi16EEENST_INS5_IJNSA_ILi8EEESG_EEENS5_IJSG_SB_EEEEEEEvNS4_8identityES10_NS11_INS12_ILi3ELi4ELi3EEES15_NST_INS5_IJSF_S16_EEENS5_IJSB_SF_EEEEEEEvS1B_EENS_8epilogue10collective18CollectiveEpilogueINS1I_23Sm100TmaWarpSpecializedILi3ELi2ELi32ELb1ELb0EEEJSH_NS5_IJNST_ISE_SB_EENST_ISG_SB_EEEEESI_SJ_SI_SJ_NS1I_6fusion15FusionCallbacksIS1M_NS1Q_17LinearCombinationISI_fSI_fLNS_15FloatRoundStyleE2EEESH_S1P_JEEENS4_5SM1004TMEM4LOAD26SM100_TMEM_LOAD_32dp32b32xES10_S1A_NS4_39AutoVectorizingCopyWithAssumedAlignmentILi128EEENS4_14SM90_TMA_STOREES1A_S21_S21_EEEvvEEEEvNT_6ParamsE)
        /*0008*/ 	.word	0x0000006f


	//----- nvinfo : EIATTR_FRAME_SIZE
	.align		4
.L_19:
        /*000c*/ 	.byte	0x04, 0x11
        /*000e*/ 	.short	(.L_21 - .L_20)
	.align		4
.L_20:
        /*0010*/ 	.word	index@($__internal_2_$__cuda_sm10x_tcgen05_guardrail_trap_unallocated_columns_being_dealloced)
        /*0014*/ 	.word	0x00000000


	//----- nvinfo : EIATTR_FRAME_SIZE
	.align		4
.L_21:
        /*0018*/ 	.byte	0x04, 0x11
        /*001a*/ 	.short	(.L_23 - .L_22)
	.align		4
.L_22:
        /*001c*/ 	.word	index@($__internal_1_$__cuda_sm10x_tcgen05_guardrail_trap_phase_invalid_during_alloc)
        /*0020*/ 	.word	0x00000000


	//----- nvinfo : EIATTR_FRAME_SIZE
	.align		4
.L_23:
        /*0024*/ 	.byte	0x04, 0x11
        /*0026*/ 	.short	(.L_25 - .L_24)
	.align		4
.L_24:
        /*0028*/ 	.word	index@($__internal_0_$__cuda_sm10x_tcgen05_guardrail_trap_col_being_dealloced_not_returned_by_alloc)
        /*002c*/ 	.word	0x00000000


	//----- nvinfo : EIATTR_FRAME_SIZE
	.align		4
.L_25:
        /*0030*/ 	.byte	0x04, 0x11
        /*0032*/ 	.short	(.L_27 - .L_26)
	.align		4
.L_26:
        /*0034*/ 	.word	index@(_ZN7cutlass13device_kernelINS_4gemm6kernel13GemmUniversalIN4cute5tupleIJiiiiEEENS1_10collective13CollectiveMmaINS1_35MainloopSm100TmaUmmaWarpSpecializedILi16ELi2ELi4ENS5_IJNS4_1CILi1EEESB_SB_EEEEENS5_IJNSA_ILi128EEENSA_ILi64EEENSA_ILi32EEEEEENS_6half_tENS5_IJlSB_lEEESI_NS5_IJSB_llEEENS4_8TiledMMAINS4_8MMA_AtomIJNS4_20SM100_MMA_F16BF16_SSISI_SI_fLi128ELi64ELNS4_4UMMA5MajorE0ELSP_1ELNSO_7ScaleInE0ELSQ_0EEEEEENS4_6LayoutISC_NS5_IJNSA_ILi0EEESU_SU_EEEEENS5_IJNS4_10UnderscoreESX_SX_EEEEENS4_13SM90_TMA_LOADENS4_14ComposedLayoutINS4_7SwizzleILi2ELi4ELi3EEENS4_18smem_ptr_flag_bitsILi16EEENST_INS5_IJNSA_ILi8EEESG_EEENS5_IJSG_SB_EEEEEEEvNS4_8identityES10_NS11_INS12_ILi3ELi4ELi3EEES15_NST_INS5_IJSF_S16_EEENS5_IJSB_SF_EEEEEEEvS1B_EENS_8epilogue10collective18CollectiveEpilogueINS1I_23Sm100TmaWarpSpecializedILi3ELi2ELi32ELb1ELb0EEEJSH_NS5_IJNST_ISE_SB_EENST_ISG_SB_EEEEESI_SJ_SI_SJ_NS1I_6fusion15FusionCallbacksIS1M_NS1Q_17LinearCombinationISI_fSI_fLNS_15FloatRoundStyleE2EEESH_S1P_JEEENS4_5SM1004TMEM4LOAD26SM100_TMEM_LOAD_32dp32b32xES10_S1A_NS4_39AutoVectorizingCopyWithAssumedAlignmentILi128EEENS4_14SM90_TMA_STOREES1A_S21_S21_EEEvvEEEEvNT_6ParamsE)
        /*0038*/ 	.word	0x00000000


	//----- nvinfo : EIATTR_MIN_STACK_SIZE
	.align		4
.L_27:
        /*003c*/ 	.byte	0x04, 0x12
        /*003e*/ 	.short	(.L_29 - .L_28)
	.align		4
.L_28:
        /*0040*/ 	.word	index@(_ZN7cutlass13device_kernelINS_4gemm6kernel13GemmUniversalIN4cute5tupleIJiiiiEEENS1_10collective13CollectiveMmaINS1_35MainloopSm100TmaUmmaWarpSpecializedILi16ELi2ELi4ENS5_IJNS4_1CILi1EEESB_SB_EEEEENS5_IJNSA_ILi128EEENSA_ILi64EEENSA_ILi32EEEEEENS_6half_tENS5_IJlSB_lEEESI_NS5_IJSB_llEEENS4_8TiledMMAINS4_8MMA_AtomIJNS4_20SM100_MMA_F16BF16_SSISI_SI_fLi128ELi64ELNS4_4UMMA5MajorE0ELSP_1ELNSO_7ScaleInE0ELSQ_0EEEEEENS4_6LayoutISC_NS5_IJNSA_ILi0EEESU_SU_EEEEENS5_IJNS4_10UnderscoreESX_SX_EEEEENS4_13SM90_TMA_LOADENS4_14ComposedLayoutINS4_7SwizzleILi2ELi4ELi3EEENS4_18smem_ptr_flag_bitsILi16EEENST_INS5_IJNSA_ILi8EEESG_EEENS5_IJSG_SB_EEEEEEEvNS4_8identityES10_NS11_INS12_ILi3ELi4ELi3EEES15_NST_INS5_IJSF_S16_EEENS5_IJSB_SF_EEEEEEEvS1B_EENS_8epilogue10collective18CollectiveEpilogueINS1I_23Sm100TmaWarpSpecializedILi3ELi2ELi32ELb1ELb0EEEJSH_NS5_IJNST_ISE_SB_EENST_ISG_SB_EEEEESI_SJ_SI_SJ_NS1I_6fusion15FusionCallbacksIS1M_NS1Q_17LinearCombinationISI_fSI_fLNS_15FloatRoundStyleE2EEESH_S1P_JEEENS4_5SM1004TMEM4LOAD26SM100_TMEM_LOAD_32dp32b32xES10_S1A_NS4_39AutoVectorizingCopyWithAssumedAlignmentILi128EEENS4_14SM90_TMA_STOREES1A_S21_S21_EEEvvEEEEvNT_6ParamsE)
        /*0044*/ 	.word	0x00000000
.L_29:


//--------------------- .nv.compat                --------------------------
	.section	.nv.compat,"",@"SHT_CUDA_COMPAT_INFO"
	.align	4
        /*0000*/ 	.byte	0x02, 0x09, 0x01, 0x00, 0x02, 0x02, 0x02, 0x00, 0x02, 0x05, 0x05, 0x00, 0x03, 0x07, 0x01, 0x01
        /*0010*/ 	.byte	0x02, 0x03, 0x01, 0x00, 0x02, 0x06, 0x01, 0x00, 0x04, 0x0b, 0x08, 0x00, 0x09, 0x00, 0x00, 0x00
        /*0020*/ 	.byte	0x00, 0x00, 0x00, 0x00


//--------------------- .nv.info._ZN7cutlass13device_kernelINS_4gemm6kernel13GemmUniversalIN4cute5tupleIJiiiiEEENS1_10collective13CollectiveMmaINS1_35MainloopSm100TmaUmmaWarpSpecializedILi16ELi2ELi4ENS5_IJNS4_1CILi1EEESB_SB_EEEEENS5_IJNSA_ILi128EEENSA_ILi64EEENSA_ILi32EEEEEENS_6half_tENS5_IJlSB_lEEESI_NS5_IJSB_llEEENS4_8TiledMMAINS4_8MMA_AtomIJNS4_20SM100_MMA_F16BF16_SSISI_SI_fLi128ELi64ELNS4_4UMMA5MajorE0ELSP_1ELNSO_7ScaleInE0ELSQ_0EEEEEENS4_6LayoutISC_NS5_IJNSA_ILi0EEESU_SU_EEEEENS5_IJNS4_10UnderscoreESX_SX_EEEEENS4_13SM90_TMA_LOADENS4_14ComposedLayoutINS4_7SwizzleILi2ELi4ELi3EEENS4_18smem_ptr_flag_bitsILi16EEENST_INS5_IJNSA_ILi8EEESG_EEENS5_IJSG_SB_EEEEEEEvNS4_8identityES10_NS11_INS12_ILi3ELi4ELi3EEES15_NST_INS5_IJSF_S16_EEENS5_IJSB_SF_EEEEEEEvS1B_EENS_8epilogue10collective18CollectiveEpilogueINS1I_23Sm100TmaWarpSpecializedILi3ELi2ELi32ELb1ELb0EEEJSH_NS5_IJNST_ISE_SB_EENST_ISG_SB_EEEEESI_SJ_SI_SJ_NS1I_6fusion15FusionCallbacksIS1M_NS1Q_17LinearCombinationISI_fSI_fLNS_15FloatRoundStyleE2EEESH_S1P_JEEENS4_5SM1004TMEM4LOAD26SM100_TMEM_LOAD_32dp32b32xES10_S1A_NS4_39AutoVectorizingCopyWithAssumedAlignmentILi128EEENS4_14SM90_TMA_STOREES1A_S21_S21_EEEvvEEEEvNT_6ParamsE --------------------------
	.section	.nv.info._ZN7cutlass13device_kernelINS_4gemm6kernel13GemmUniversalIN4cute5tupleIJiiiiEEENS1_10collective13CollectiveMmaINS1_35MainloopSm100TmaUmmaWarpSpecializedILi16ELi2ELi4ENS5_IJNS4_1CILi1EEESB_SB_EEEEENS5_IJNSA_ILi128EEENSA_ILi64EEENSA_ILi32EEEEEENS_6half_tENS5_IJlSB_lEEESI_NS5_IJSB_llEEENS4_8TiledMMAINS4_8MMA_AtomIJNS4_20SM100_MMA_F16BF16_SSISI_SI_fLi128ELi64ELNS4_4UMMA5MajorE0ELSP_1ELNSO_7ScaleInE0ELSQ_0EEEEEENS4_6LayoutISC_NS5_IJNSA_ILi0EEESU_SU_EEEEENS5_IJNS4_10UnderscoreESX_SX_EEEEENS4_13SM90_TMA_LOADENS4_14ComposedLayoutINS4_7SwizzleILi2ELi4ELi3EEENS4_18smem_ptr_flag_bitsILi16EEENST_INS5_IJNSA_ILi8EEESG_EEENS5_IJSG_SB_EEEEEEEvNS4_8identityES10_NS11_INS12_ILi3ELi4ELi3EEES15_NST_INS5_IJSF_S16_EEENS5_IJSB_SF_EEEEEEEvS1B_EENS_8epilogue10collective18CollectiveEpilogueINS1I_23Sm100TmaWarpSpecializedILi3ELi2ELi32ELb1ELb0EEEJSH_NS5_IJNST_ISE_SB_EENST_ISG_SB_EEEEESI_SJ_SI_SJ_NS1I_6fusion15FusionCallbacksIS1M_NS1Q_17LinearCombinationISI_fSI_fLNS_15FloatRoundStyleE2EEESH_S1P_JEEENS4_5SM1004TMEM4LOAD26SM100_TMEM_LOAD_32dp32b32xES10_S1A_NS4_39AutoVectorizingCopyWithAssumedAlignmentILi128EEENS4_14SM90_TMA_STOREES1A_S21_S21_EEEvvEEEEvNT_6ParamsE,"",@"SHT_CUDA_INFO"
	.sectionflags	@""
	.align	4


	//----- nvinfo : EIATTR_CUDA_API_VERSION
	.align		4
        /*0000*/ 	.byte	0x04, 0x37
        /*0002*/ 	.short	(.L_31 - .L_30)
.L_30:
        /*0004*/ 	.word	0x00000082


	//----- nvinfo : EIATTR_KPARAM_INFO
	.align		4
.L_31:
        /*0008*/ 	.byte	0x04, 0x17
        /*000a*/ 	.short	(.L_33 - .L_32)
.L_32:
        /*000c*/ 	.word	0x00000000
        /*0010*/ 	.short	0x0000
        /*0012*/ 	.short	0x0000
        /*0014*/ 	.byte	0x00, 0xf0, 0x01, 0x20


	//----- nvinfo : EIATTR_AT_ENTRY_FRAGMENTS
	.align		4
.L_33:
        /*0018*/ 	.byte	0x04, 0x4f
        /*001a*/ 	.short	(.L_35 - .L_34)


	//   ....[0]....
.L_34:
        /*001c*/ 	.word	0x00000006


	//----- nvinfo : EIATTR_RESERVED_SMEM_USED
	.align		4
.L_35:
        /*0020*/ 	.byte	0x01, 0x41
	.zero		2


	//----- nvinfo : EIATTR_SPARSE_MMA_MASK
	.align		4
        /*0024*/ 	.byte	0x03, 0x50
        /*0026*/ 	.short	0x0000


	//----- nvinfo : EIATTR_TCGEN05_1CTA_USED
	.align		4
        /*0028*/ 	.byte	0x01, 0x51
	.zero		2


	//----- nvinfo : EIATTR_MAXREG_COUNT
	.align		4
        /*002c*/ 	.byte	0x03, 0x1b
        /*002e*/ 	.short	0x00ff


	//----- nvinfo : EIATTR_NUM_BARRIERS
	.align		4
        /*0030*/ 	.byte	0x02, 0x4c
        /*0032*/ 	.byte	0x07
	.zero		1


	//----- nvinfo : EIATTR_EXTERNS
	.align		4
        /*0034*/ 	.byte	0x04, 0x0f
        /*0036*/ 	.short	(.L_37 - .L_36)


	//   ....[0]....
	.align		4
.L_36:
        /*0038*/ 	.word	index@(__assertfail)


	//----- nvinfo : EIATTR_MERCURY_ISA_VERSION
	.align		4
.L_37:
        /*003c*/ 	.byte	0x03, 0x5f
        /*003e*/ 	.short	0x0101


	//----- nvinfo : EIATTR_INT_WARP_WIDE_INSTR_OFFSETS
	.align		4
        /*0040*/ 	.byte	0x04, 0x31
        /*0042*/ 	.short	(.L_39 - .L_38)


	//   ....[0]....
.L_38:
        /*0044*/ 	.word	0x00001f70


	//   ....[1]....
        /*0048*/ 	.word	0x00003f80


	//   ....[2]....
        /*004c*/ 	.word	0x00003fb0


	//   ....[3]....
        /*0050*/ 	.word	0x00004000


	//   ....[4]....
        /*0054*/ 	.word	0x000048f0


	//   ....[5]....
        /*0058*/ 	.word	0x00004910


	//   ....[6]....
        /*005c*/ 	.word	0x00004be0


	//   ....[7]....
        /*0060*/ 	.word	0x00004d10


	//----- nvinfo : EIATTR_COOP_GROUP_MASK_REGIDS
	.align		4
.L_39:
        /*0064*/ 	.byte	0x04, 0x29
        /*0066*/ 	.short	(.L_41 - .L_40)


	//   ....[0]....
.L_40:
        /*0068*/ 	.word	0xffffffff


	//   ....[1]....
        /*006c*/ 	.word	0xffffffff


	//   ....[2]....
        /*0070*/ 	.word	0xffffffff


	//   ....[3]....
        /*0074*/ 	.word	0xffffffff


	//   ....[4]....
        /*0078*/ 	.word	0xffffffff


	//   ....[5]....
        /*007c*/ 	.word	0xffffffff


	//   ....[6]....
        /*0080*/ 	.word	0xffffffff


	//   ....[7]....
        /*0084*/ 	.word	0xffffffff


	//   ....[8]....
        /*0088*/ 	.word	0xffffffff


	//   ....[9]....
        /*008c*/ 	.word	0xffffffff


	//   ....[10]....
        /*0090*/ 	.word	0xffffffff


	//   ....[11]....
        /*0094*/ 	.word	0xffffffff


	//   ....[12]....
        /*0098*/ 	.word	0xffffffff


	//----- nvinfo : EIATTR_COOP_GROUP_INSTR_OFFSETS
	.align		4
.L_41:
        /*009c*/ 	.byte	0x04, 0x28
        /*009e*/ 	.short	(.L_43 - .L_42)


	//   ....[0]....
.L_42:
        /*00a0*/ 	.word	0x00000090


	//   ....[1]....
        /*00a4*/ 	.word	0x000004d0


	//   ....[2]....
        /*00a8*/ 	.word	0x000007f0


	//   ....[3]....
        /*00ac*/ 	.word	0x00000970


	//   ....[4]....
        /*00b0*/ 	.word	0x00000a70


	//   ....[5]....
        /*00b4*/ 	.word	0x00000be0


	//   ....[6]....
        /*00b8*/ 	.word	0x00000d80


	//   ....[7]....
        /*00bc*/ 	.word	0x00001e50


	//   ....[8]....
        /*00c0*/ 	.word	0x000032f0


	//   ....[9]....
        /*00c4*/ 	.word	0x00003500


	//   ....[10]....
        /*00c8*/ 	.word	0x00003530


	//   ....[11]....
        /*00cc*/ 	.word	0x00003e70


	//   ....[12]....
        /*00d0*/ 	.word	0x000040a0


	//----- nvinfo : EIATTR_VRC_CTA_INIT_COUNT
	.align		4
.L_43:
        /*00d4*/ 	.byte	0x02, 0x4a
        /*00d6*/ 	.byte	0x80
	.zero		1


	//----- nvinfo : EIATTR_SYSCALL_OFFSETS
	.align		4
        /*00d8*/ 	.byte	0x04, 0x46
        /*00da*/ 	.short	(.L_45 - .L_44)


	//   ....[0]....
.L_44:
        /*00dc*/ 	.word	0x000058c0


	//   ....[1]....
        /*00e0*/ 	.word	0x000059b0


	//   ....[2]....
        /*00e4*/ 	.word	0x000061f0


	//   ....[3]....
        /*00e8*/ 	.word	0x00006ea0


	//----- nvinfo : EIATTR_MBARRIER_INSTR_OFFSETS
	.align		4
.L_45:
        /*00ec*/ 	.byte	0x04, 0x39
        /*00ee*/ 	.short	(.L_47 - .L_46)


	//   ....[0]....
.L_46:
        /*00f0*/ 	.word	0x000005d0
        /*00f4*/ 	.word	0x000000ff
        /*00f8*/ 	.word	0x00000000
        /*00fc*/ 	.short	0x0100
        /*00fe*/ 	.byte	0x05
	.zero		1


	//   ....[1]....
        /*0100*/ 	.word	0x000005e0
        /*0104*/ 	.word	0x000000ff
        /*0108*/ 	.word	0x00000080
        /*010c*/ 	.short	0x0100
        /*010e*/ 	.byte	0x05
	.zero		1


	//   ....[2]....
        /*0110*/ 	.word	0x000005f0
        /*0114*/ 	.word	0x000000ff
        /*0118*/ 	.word	0x00000008
        /*011c*/ 	.short	0x0100
        /*011e*/ 	.byte	0x05
	.zero		1


	//   ....[3]....
        /*0120*/ 	.word	0x00000600
        /*0124*/ 	.word	0x000000ff
        /*0128*/ 	.word	0x00000088
        /*012c*/ 	.short	0x0100
        /*012e*/ 	.byte	0x05
	.zero		1


	//   ....[4]....
        /*0130*/ 	.word	0x00000610
        /*0134*/ 	.word	0x000000ff
        /*0138*/ 	.word	0x00000010
        /*013c*/ 	.short	0x0100
        /*013e*/ 	.byte	0x05
	.zero		1


	//   ....[5]....
        /*0140*/ 	.word	0x00000620
        /*0144*/ 	.word	0x000000ff
        /*0148*/ 	.word	0x00000090
        /*014c*/ 	.short	0x0100
        /*014e*/ 	.byte	0x05
	.zero		1


	//   ....[6]....
        /*0150*/ 	.word	0x00000630
        /*0154*/ 	.word	0x000000ff
        /*0158*/ 	.word	0x00000018
        /*015c*/ 	.short	0x0100
        /*015e*/ 	.byte	0x05
	.zero		1


	//   ....[7]....
        /*0160*/ 	.word	0x00000640
        /*0164*/ 	.word	0x000000ff
        /*0168*/ 	.word	0x00000098
        /*016c*/ 	.short	0x0100
        /*016e*/ 	.byte	0x05
	.zero		1


	//   ....[8]....
        /*0170*/ 	.word	0x00000650
        /*0174*/ 	.word	0x000000ff
        /*0178*/ 	.word	0x00000020
        /*017c*/ 	.short	0x0100
        /*017e*/ 	.byte	0x05
	.zero		1


	//   ....[9]....
        /*0180*/ 	.word	0x00000660
        /*0184*/ 	.word	0x000000ff
        /*0188*/ 	.word	0x000000a0
        /*018c*/ 	.short	0x0100
        /*018e*/ 	.byte	0x05
	.zero		1


	//   ....[10]....
        /*0190*/ 	.word	0x00000670
        /*0194*/ 	.word	0x000000ff
        /*0198*/ 	.word	0x00000028
        /*019c*/ 	.short	0x0100
        /*019e*/ 	.byte	0x05
	.zero		1


	//   ....[11]....
        /*01a0*/ 	.word	0x00000680
        /*01a4*/ 	.word	0x000000ff
        /*01a8*/ 	.word	0x000000a8
        /*01ac*/ 	.short	0x0100
        /*01ae*/ 	.byte	0x05
	.zero		1


	//   ....[12]....
        /*01b0*/ 	.word	0x00000690
        /*01b4*/ 	.word	0x000000ff
        /*01b8*/ 	.word	0x00000030
        /*01bc*/ 	.short	0x0100
        /*01be*/ 	.byte	0x05
	.zero		1


	//   ....[13]....
        /*01c0*/ 	.word	0x000006a0
        /*01c4*/ 	.word	0x000000ff
        /*01c8*/ 	.word	0x000000b0
        /*01cc*/ 	.short	0x0100
        /*01ce*/ 	.byte	0x05
	.zero		1


	//   ....[14]....
        /*01d0*/ 	.word	0x000006b0
        /*01d4*/ 	.word	0x000000ff
        /*01d8*/ 	.word	0x00000038
        /*01dc*/ 	.short	0x0100
        /*01de*/ 	.byte	0x05
	.zero		1


	//   ....[15]....
        /*01e0*/ 	.word	0x000006c0
        /*01e4*/ 	.word	0x000000ff
        /*01e8*/ 	.word	0x000000b8
        /*01ec*/ 	.short	0x0100
        /*01ee*/ 	.byte	0x05
	.zero		1


	//   ....[16]....
        /*01f0*/ 	.word	0x000006d0
        /*01f4*/ 	.word	0x000000ff
        /*01f8*/ 	.word	0x00000040
        /*01fc*/ 	.short	0x0100
        /*01fe*/ 	.byte	0x05
	.zero		1


	//   ....[17]....
        /*0200*/ 	.word	0x000006e0
        /*0204*/ 	.word	0x000000ff
        /*0208*/ 	.word	0x000000c0
        /*020c*/ 	.short	0x0100
        /*020e*/ 	.byte	0x05
	.zero		1


	//   ....[18]....
        /*0210*/ 	.word	0x000006f0
        /*0214*/ 	.word	0x000000ff
        /*0218*/ 	.word	0x00000048
        /*021c*/ 	.short	0x0100
        /*021e*/ 	.byte	0x05
	.zero		1


	//   ....[19]....
        /*0220*/ 	.word	0x00000700
        /*0224*/ 	.word	0x000000ff
        /*0228*/ 	.word	0x000000c8
        /*022c*/ 	.short	0x0100
        /*022e*/ 	.byte	0x05
	.zero		1


	//   ....[20]....
        /*0230*/ 	.word	0x00000710
        /*0234*/ 	.word	0x000000ff
        /*0238*/ 	.word	0x00000050
        /*023c*/ 	.short	0x0100
        /*023e*/ 	.byte	0x05
	.zero		1


	//   ....[21]....
        /*0240*/ 	.word	0x00000720
        /*0244*/ 	.word	0x000000ff
        /*0248*/ 	.word	0x000000d0
        /*024c*/ 	.short	0x0100
        /*024e*/ 	.byte	0x05
	.zero		1


	//   ....[22]....
        /*0250*/ 	.word	0x00000730
        /*0254*/ 	.word	0x000000ff
        /*0258*/ 	.word	0x00000058
        /*025c*/ 	.short	0x0100
        /*025e*/ 	.byte	0x05
	.zero		1


	//   ....[23]....
        /*0260*/ 	.word	0x00000740
        /*0264*/ 	.word	0x000000ff
        /*0268*/ 	.word	0x000000d8
        /*026c*/ 	.short	0x0100
        /*026e*/ 	.byte	0x05
	.zero		1


	//   ....[24]....
        /*0270*/ 	.word	0x00000750
        /*0274*/ 	.word	0x000000ff
        /*0278*/ 	.word	0x00000060
        /*027c*/ 	.short	0x0100
        /*027e*/ 	.byte	0x05
	.zero		1


	//   ....[25]....
        /*0280*/ 	.word	0x00000760
        /*0284*/ 	.word	0x000000ff
        /*0288*/ 	.word	0x000000e0
        /*028c*/ 	.short	0x0100
        /*028e*/ 	.byte	0x05
	.zero		1


	//   ....[26]....
        /*0290*/ 	.word	0x00000770
        /*0294*/ 	.word	0x000000ff
        /*0298*/ 	.word	0x00000068
        /*029c*/ 	.short	0x0100
        /*029e*/ 	.byte	0x05
	.zero		1


	//   ....[27]....
        /*02a0*/ 	.word	0x00000780
        /*02a4*/ 	.word	0x000000ff
        /*02a8*/ 	.word	0x000000e8
        /*02ac*/ 	.short	0x0100
        /*02ae*/ 	.byte	0x05
	.zero		1


	//   ....[28]....
        /*02b0*/ 	.word	0x00000790
        /*02b4*/ 	.word	0x000000ff
        /*02b8*/ 	.word	0x00000070
        /*02bc*/ 	.short	0x0100
        /*02be*/ 	.byte	0x05
	.zero		1


	//   ....[29]....
        /*02c0*/ 	.word	0x000007a0
        /*02c4*/ 	.word	0x000000ff
        /*02c8*/ 	.word	0x000000f0
        /*02cc*/ 	.short	0x0100
        /*02ce*/ 	.byte	0x05
	.zero		1


	//   ....[30]....
        /*02d0*/ 	.word	0x000007b0
        /*02d4*/ 	.word	0x000000ff
        /*02d8*/ 	.word	0x00000078
        /*02dc*/ 	.short	0x0100
        /*02de*/ 	.byte	0x05
	.zero		1


	//   ....[31]....
        /*02e0*/ 	.word	0x000007c0
        /*02e4*/ 	.word	0x000000ff
        /*02e8*/ 	.word	0x000000f8
        /*02ec*/ 	.short	0x0100
        /*02ee*/ 	.byte	0x05
	.zero		1


	//   ....[32]....
        /*02f0*/ 	.word	0x00000900
        /*02f4*/ 	.word	0x000000ff
        /*02f8*/ 	.word	0x00000100
        /*02fc*/ 	.short	0x0100
        /*02fe*/ 	.byte	0x07
	.zero		1


	//   ....[33]....
        /*0300*/ 	.word	0x00000910
        /*0304*/ 	.word	0x000000ff
        /*0308*/ 	.word	0x00000118
        /*030c*/ 	.short	0x0100
        /*030e*/ 	.byte	0x07
	.zero		1


	//   ....[34]....
        /*0310*/ 	.word	0x00000920
        /*0314*/ 	.word	0x000000ff
        /*0318*/ 	.word	0x00000108
        /*031c*/ 	.short	0x0100
        /*031e*/ 	.byte	0x07
	.zero		1


	//   ....[35]....
        /*0320*/ 	.word	0x00000930
        /*0324*/ 	.word	0x000000ff
        /*0328*/ 	.word	0x00000120
        /*032c*/ 	.short	0x0100
        /*032e*/ 	.byte	0x07
	.zero		1


	//   ....[36]....
        /*0330*/ 	.word	0x00000940
        /*0334*/ 	.word	0x000000ff
        /*0338*/ 	.word	0x00000110
        /*033c*/ 	.short	0x0100
        /*033e*/ 	.byte	0x07
	.zero		1


	//   ....[37]....
        /*0340*/ 	.word	0x00000950
        /*0344*/ 	.word	0x000000ff
        /*0348*/ 	.word	0x00000128
        /*034c*/ 	.short	0x0100
        /*034e*/ 	.byte	0x07
	.zero		1


	//   ....[38]....
        /*0350*/ 	.word	0x00000a40
        /*0354*/ 	.word	0x000000ff
        /*0358*/ 	.word	0x00000130
        /*035c*/ 	.short	0x0100
        /*035e*/ 	.byte	0x05
	.zero		1


	//   ....[39]....
        /*0360*/ 	.word	0x00000a50
        /*0364*/ 	.word	0x000000ff
        /*0368*/ 	.word	0x00000138
        /*036c*/ 	.short	0x0100
        /*036e*/ 	.byte	0x05
	.zero		1


	//   ....[40]....
        /*0370*/ 	.word	0x00000b90
        /*0374*/ 	.word	0x000000ff
        /*0378*/ 	.word	0x00000140
        /*037c*/ 	.short	0x0100
        /*037e*/ 	.byte	0x05
	.zero		1


	//   ....[41]....
        /*0380*/ 	.word	0x00000ba0
        /*0384*/ 	.word	0x000000ff
        /*0388*/ 	.word	0x00000150
        /*038c*/ 	.short	0x0100
        /*038e*/ 	.byte	0x05
	.zero		1


	//   ....[42]....
        /*0390*/ 	.word	0x00000bb0
        /*0394*/ 	.word	0x000000ff
        /*0398*/ 	.word	0x00000148
        /*039c*/ 	.short	0x0100
        /*039e*/ 	.byte	0x05
	.zero		1


	//   ....[43]....
        /*03a0*/ 	.word	0x00000bc0
        /*03a4*/ 	.word	0x000000ff
        /*03a8*/ 	.word	0x00000158
        /*03ac*/ 	.short	0x0100
        /*03ae*/ 	.byte	0x05
	.zero		1


	//   ....[44]....
        /*03b0*/ 	.word	0x00000cf0
        /*03b4*/ 	.word	0x000000ff
        /*03b8*/ 	.word	0x00000160
        /*03bc*/ 	.short	0x0100
        /*03be*/ 	.byte	0x07
	.zero		1


	//   ....[45]....
        /*03c0*/ 	.word	0x00000d00
        /*03c4*/ 	.word	0x000000ff
        /*03c8*/ 	.word	0x00000180
        /*03cc*/ 	.short	0x0100
        /*03ce*/ 	.byte	0x07
	.zero		1


	//   ....[46]....
        /*03d0*/ 	.word	0x00000d10
        /*03d4*/ 	.word	0x000000ff
        /*03d8*/ 	.word	0x00000168
        /*03dc*/ 	.short	0x0100
        /*03de*/ 	.byte	0x07
	.zero		1


	//   ....[47]....
        /*03e0*/ 	.word	0x00000d20
        /*03e4*/ 	.word	0x000000ff
        /*03e8*/ 	.word	0x00000188
        /*03ec*/ 	.short	0x0100
        /*03ee*/ 	.byte	0x07
	.zero		1


	//   ....[48]....
        /*03f0*/ 	.word	0x00000d30
        /*03f4*/ 	.word	0x000000ff
        /*03f8*/ 	.word	0x00000170
        /*03fc*/ 	.short	0x0100
        /*03fe*/ 	.byte	0x07
	.zero		1


	//   ....[49]....
        /*0400*/ 	.word	0x00000d40
        /*0404*/ 	.word	0x000000ff
        /*0408*/ 	.word	0x00000190
        /*040c*/ 	.short	0x0100
        /*040e*/ 	.byte	0x07
	.zero		1


	//   ....[50]....
        /*0410*/ 	.word	0x00000d50
        /*0414*/ 	.word	0x000000ff
        /*0418*/ 	.word	0x00000178
        /*041c*/ 	.short	0x0100
        /*041e*/ 	.byte	0x07
	.zero		1


	//   ....[51]....
        /*0420*/ 	.word	0x00000d60
        /*0424*/ 	.word	0x000000ff
        /*0428*/ 	.word	0x00000198
        /*042c*/ 	.short	0x0100
        /*042e*/ 	.byte	0x07
	.zero		1


	//   ....[52]....
        /*0430*/ 	.word	0x00000e50
        /*0434*/ 	.word	0x000000ff
        /*0438*/ 	.word	0x000001a0
        /*043c*/ 	.short	0x0100
        /*043e*/ 	.byte	0x05
	.zero		1


	//   ....[53]....
        /*0440*/ 	.word	0x00000e60
        /*0444*/ 	.word	0x000000ff
        /*0448*/ 	.word	0x000001b0
        /*044c*/ 	.short	0x0100
        /*044e*/ 	.byte	0x05
	.zero		1


	//   ....[54]....
        /*0450*/ 	.word	0x00000e70
        /*0454*/ 	.word	0x000000ff
        /*0458*/ 	.word	0x000001a8
        /*045c*/ 	.short	0x0100
        /*045e*/ 	.byte	0x05
	.zero		1


	//   ....[55]....
        /*0460*/ 	.word	0x00000e80
        /*0464*/ 	.word	0x000000ff
        /*0468*/ 	.word	0x000001b8
        /*046c*/ 	.short	0x0100
        /*046e*/ 	.byte	0x05
	.zero		1


	//   ....[56]....
        /*0470*/ 	.word	0x00001750
        /*0474*/ 	.word	0x00000002
        /*0478*/ 	.word	0x000001b0
        /*047c*/ 	.short	0x010a
        /*047e*/ 	.byte	0xff
	.zero		1


	//   ....[57]....
        /*0480*/ 	.word	0x00001780
        /*0484*/ 	.word	0x00000002
        /*0488*/ 	.word	0x000001a0
        /*048c*/ 	.short	0x0101
        /*048e*/ 	.byte	0xff
	.zero		1


	//   ....[58]....
        /*0490*/ 	.word	0x00001850
        /*0494*/ 	.word	0x000000ff
        /*0498*/ 	.word	0x00000080
        /*049c*/ 	.short	0x010a
        /*049e*/ 	.byte	0x08
	.zero		1


	//   ....[59]....
        /*04a0*/ 	.word	0x000018f0
        /*04a4*/ 	.word	0x000000ff
        /*04a8*/ 	.word	0x00000080
        /*04ac*/ 	.short	0x010a
        /*04ae*/ 	.byte	0x21
	.zero		1


	//   ....[60]....
        /*04b0*/ 	.word	0x00001a40
        /*04b4*/ 	.word	0x000000ff
        /*04b8*/ 	.word	0x00000080
        /*04bc*/ 	.short	0x010a
        /*04be*/ 	.byte	0x08
	.zero		1


	//   ....[61]....
        /*04c0*/ 	.word	0x00001b50
        /*04c4*/ 	.word	0x000000ff
        /*04c8*/ 	.word	0x00000138
        /*04cc*/ 	.short	0x0101
        /*04ce*/ 	.byte	0x04
	.zero		1


	//   ....[62]....
        /*04d0*/ 	.word	0x00001b70
        /*04d4*/ 	.word	0x000000ff
        /*04d8*/ 	.word	0x00000080
        /*04dc*/ 	.short	0x010a
        /*04de*/ 	.byte	0x08
	.zero		1


	//   ....[63]....
        /*04e0*/ 	.word	0x00001bf0
        /*04e4*/ 	.word	0x000000ff
        /*04e8*/ 	.word	0x00000080
        /*04ec*/ 	.short	0x010a
        /*04ee*/ 	.byte	0x11
	.zero		1


	//   ....[64]....
        /*04f0*/ 	.word	0x00001d40
        /*04f4*/ 	.word	0x000000ff
        /*04f8*/ 	.word	0x00000080
        /*04fc*/ 	.short	0x010a
        /*04fe*/ 	.byte	0x08
	.zero		1


	//   ....[65]....
        /*0500*/ 	.word	0x00001e80
        /*0504*/ 	.word	0x00000002
        /*0508*/ 	.word	0x00000140
        /*050c*/ 	.short	0x010a
        /*050e*/ 	.byte	0xff
	.zero		1


	//   ....[66]....
        /*0510*/ 	.word	0x00001f40
        /*0514*/ 	.word	0x00000002
        /*0518*/ 	.word	0x00000000
        /*051c*/ 	.short	0x0101
        /*051e*/ 	.byte	0xff
	.zero		1


	//   ....[67]....
        /*0520*/ 	.word	0x000024a0
        /*0524*/ 	.word	0x000000ff
        /*0528*/ 	.word	0x00000000
        /*052c*/ 	.short	0x010a
        /*052e*/ 	.byte	0x05
	.zero		1


	//   ....[68]....
        /*0530*/ 	.word	0x00002530
        /*0534*/ 	.word	0x000000ff
        /*0538*/ 	.word	0x00000000
        /*053c*/ 	.short	0x010a
        /*053e*/ 	.byte	0x05
	.zero		1


	//   ....[69]....
        /*0540*/ 	.word	0x000025c0
        /*0544*/ 	.word	0x000000ff
        /*0548*/ 	.word	0x00000000
        /*054c*/ 	.short	0x010a
        /*054e*/ 	.byte	0x05
	.zero		1


	//   ....[70]....
        /*0550*/ 	.word	0x00002650
        /*0554*/ 	.word	0x000000ff
        /*0558*/ 	.word	0x00000000
        /*055c*/ 	.short	0x010a
        /*055e*/ 	.byte	0x05
	.zero		1


	//   ....[71]....
        /*0560*/ 	.word	0x000026e0
        /*0564*/ 	.word	0x000000ff
        /*0568*/ 	.word	0x00000000
        /*056c*/ 	.short	0x010a
        /*056e*/ 	.byte	0x05
	.zero		1


	//   ....[72]....
        /*0570*/ 	.word	0x00002770
        /*0574*/ 	.word	0x000000ff
        /*0578*/ 	.word	0x00000000
        /*057c*/ 	.short	0x010a
        /*057e*/ 	.byte	0x05
	.zero		1


	//   ....[73]....
        /*0580*/ 	.word	0x00002800
        /*0584*/ 	.word	0x000000ff
        /*0588*/ 	.word	0x00000000
        /*058c*/ 	.short	0x010a
        /*058e*/ 	.byte	0x05
	.zero		1


	//   ....[74]....
        /*0590*/ 	.word	0x00002890
        /*0594*/ 	.word	0x000000ff
        /*0598*/ 	.word	0x00000000
        /*059c*/ 	.short	0x010a
        /*059e*/ 	.byte	0x05
	.zero		1


	//   ....[75]....
        /*05a0*/ 	.word	0x00002920
        /*05a4*/ 	.word	0x000000ff
        /*05a8*/ 	.word	0x00000000
        /*05ac*/ 	.short	0x010a
        /*05ae*/ 	.byte	0x05
	.zero		1


	//   ....[76]....
        /*05b0*/ 	.word	0x000029b0
        /*05b4*/ 	.word	0x000000ff
        /*05b8*/ 	.word	0x00000000
        /*05bc*/ 	.short	0x010a
        /*05be*/ 	.byte	0x05
	.zero		1


	//   ....[77]....
        /*05c0*/ 	.word	0x00002a40
        /*05c4*/ 	.word	0x000000ff
        /*05c8*/ 	.word	0x00000000
        /*05cc*/ 	.short	0x010a
        /*05ce*/ 	.byte	0x05
	.zero		1


	//   ....[78]....
        /*05d0*/ 	.word	0x00002ad0
        /*05d4*/ 	.word	0x000000ff
        /*05d8*/ 	.word	0x00000000
        /*05dc*/ 	.short	0x010a
        /*05de*/ 	.byte	0x05
	.zero		1


	//   ....[79]....
        /*05e0*/ 	.word	0x00002b60
        /*05e4*/ 	.word	0x000000ff
        /*05e8*/ 	.word	0x00000000
        /*05ec*/ 	.short	0x010a
        /*05ee*/ 	.byte	0x05
	.zero		1


	//   ....[80]....
        /*05f0*/ 	.word	0x00002bf0
        /*05f4*/ 	.word	0x000000ff
        /*05f8*/ 	.word	0x00000000
        /*05fc*/ 	.short	0x010a
        /*05fe*/ 	.byte	0x05
	.zero		1


	//   ....[81]....
        /*0600*/ 	.word	0x00002c80
        /*0604*/ 	.word	0x000000ff
        /*0608*/ 	.word	0x00000000
        /*060c*/ 	.short	0x010a
        /*060e*/ 	.byte	0x05
	.zero		1


	//   ....[82]....
        /*0610*/ 	.word	0x00002d20
        /*0614*/ 	.word	0x00000000
        /*0618*/ 	.word	0x00000000
        /*061c*/ 	.short	0x010a
        /*061e*/ 	.byte	0xff
	.zero		1


	//   ....[83]....
        /*0620*/ 	.word	0x00002e40
        /*0624*/ 	.word	0x00000000
        /*0628*/ 	.word	0x000001a0
        /*062c*/ 	.short	0x010a
        /*062e*/ 	.byte	0xff
	.zero		1


	//   ....[84]....
        /*0630*/ 	.word	0x00002eb0
        /*0634*/ 	.word	0x00000000
        /*0638*/ 	.word	0x00000000
        /*063c*/ 	.short	0x0101
        /*063e*/ 	.byte	0xff
	.zero		1


	//   ....[85]....
        /*0640*/ 	.word	0x00002ed0
        /*0644*/ 	.word	0x000000ff
        /*0648*/ 	.word	0x00000150
        /*064c*/ 	.short	0x010a
        /*064e*/ 	.byte	0x05
	.zero		1


	//   ....[86]....
        /*0650*/ 	.word	0x00002ff0
        /*0654*/ 	.word	0x00000000
        /*0658*/ 	.word	0x00000140
        /*065c*/ 	.short	0x010a
        /*065e*/ 	.byte	0xff
	.zero		1


	//   ....[87]....
        /*0660*/ 	.word	0x000030f0
        /*0664*/ 	.word	0x00000000
        /*0668*/ 	.word	0x00000000
        /*066c*/ 	.short	0x0101
        /*066e*/ 	.byte	0xff
	.zero		1


	//   ....[88]....
        /*0670*/ 	.word	0x00003180
        /*0674*/ 	.word	0x000000ff
        /*0678*/ 	.word	0x00000150
        /*067c*/ 	.short	0x0106
        /*067e*/ 	.byte	0x05
	.zero		1


	//   ....[89]....
        /*0680*/ 	.word	0x000031a0
        /*0684*/ 	.word	0x000000ff
        /*0688*/ 	.word	0x00000150
        /*068c*/ 	.short	0x010a
        /*068e*/ 	.byte	0x05
	.zero		1


	//   ....[90]....
        /*0690*/ 	.word	0x00003230
        /*0694*/ 	.word	0x000000ff
        /*0698*/ 	.word	0x00000150
        /*069c*/ 	.short	0x0106
        /*069e*/ 	.byte	0x04
	.zero		1


	//   ....[91]....
        /*06a0*/ 	.word	0x00003270
        /*06a4*/ 	.word	0x00000000
        /*06a8*/ 	.word	0x00000150
        /*06ac*/ 	.short	0x010a
        /*06ae*/ 	.byte	0xff
	.zero		1


	//   ....[92]....
        /*06b0*/ 	.word	0x00003760
        /*06b4*/ 	.word	0x00000000
        /*06b8*/ 	.word	0x00000140
        /*06bc*/ 	.short	0x010a
        /*06be*/ 	.byte	0xff
	.zero		1


	//   ....[93]....
        /*06c0*/ 	.word	0x00003870
        /*06c4*/ 	.word	0x00000003
        /*06c8*/ 	.word	0x00000000
        /*06cc*/ 	.short	0x0101
        /*06ce*/ 	.byte	0xff
	.zero		1


	//   ....[94]....
        /*06d0*/ 	.word	0x00003880
        /*06d4*/ 	.word	0x000000ff
        /*06d8*/ 	.word	0x00000000
        /*06dc*/ 	.short	0x010a
        /*06de*/ 	.byte	0x04
	.zero		1


	//   ....[95]....
        /*06e0*/ 	.word	0x000038a0
        /*06e4*/ 	.word	0x000000ff
        /*06e8*/ 	.word	0x00000180
        /*06ec*/ 	.short	0x010a
        /*06ee*/ 	.byte	0x08
	.zero		1


	//   ....[96]....
        /*06f0*/ 	.word	0x00003970
        /*06f4*/ 	.word	0x000000ff
        /*06f8*/ 	.word	0x00000000
        /*06fc*/ 	.short	0x010a
        /*06fe*/ 	.byte	0x07
	.zero		1


	//   ....[97]....
        /*0700*/ 	.word	0x00003ab0
        /*0704*/ 	.word	0x000000ff
        /*0708*/ 	.word	0x00000000
        /*070c*/ 	.short	0x010a
        /*070e*/ 	.byte	0x04
	.zero		1


	//   ....[98]....
        /*0710*/ 	.word	0x00003ca0
        /*0714*/ 	.word	0x000000ff
        /*0718*/ 	.word	0x00000000
        /*071c*/ 	.short	0x010a
        /*071e*/ 	.byte	0x05
	.zero		1


	//   ....[99]....
        /*0720*/ 	.word	0x00003d30
        /*0724*/ 	.word	0x000000ff
        /*0728*/ 	.word	0x00000000
        /*072c*/ 	.short	0x010a
        /*072e*/ 	.byte	0x05
	.zero		1


	//   ....[100]....
        /*0730*/ 	.word	0x00003dc0
        /*0734*/ 	.word	0x000000ff
        /*0738*/ 	.word	0x00000000
        /*073c*/ 	.short	0x010a
        /*073e*/ 	.byte	0x05
	.zero		1


	//   ....[101]....
        /*0740*/ 	.word	0x00003e50
        /*0744*/ 	.word	0x000000ff
        /*0748*/ 	.word	0x00000000
        /*074c*/ 	.short	0x010a
        /*074e*/ 	.byte	0x07
	.zero		1


	//   ....[102]....
        /*0750*/ 	.word	0x00004290
        /*0754*/ 	.word	0x00000000
        /*0758*/ 	.word	0x00000140
        /*075c*/ 	.short	0x010a
        /*075e*/ 	.byte	0xff
	.zero		1


	//   ....[103]....
        /*0760*/ 	.word	0x00004350
        /*0764*/ 	.word	0x00000000
        /*0768*/ 	.word	0x00000000
        /*076c*/ 	.short	0x0101
        /*076e*/ 	.byte	0xff
	.zero		1


	//   ....[104]....
        /*0770*/ 	.word	0x00004670
        /*0774*/ 	.word	0x000000ff
        /*0778*/ 	.word	0x00000138
        /*077c*/ 	.short	0x010a
        /*077e*/ 	.byte	0x07
	.zero		1


	//   ....[105]....
        /*0780*/ 	.word	0x00004890
        /*0784*/ 	.word	0x000000ff
        /*0788*/ 	.word	0x00000118
        /*078c*/ 	.short	0x010a
        /*078e*/ 	.byte	0x0f
	.zero		1


	//   ....[106]....
        /*0790*/ 	.word	0x00004a90
        /*0794*/ 	.word	0x000000ff
        /*0798*/ 	.word	0x00000100
        /*079c*/ 	.short	0x010b
        /*079e*/ 	.byte	0x0f
	.zero		1


	//   ....[107]....
        /*07a0*/ 	.word	0x00004ae0
        /*07a4*/ 	.word	0x000000ff
        /*07a8*/ 	.word	0x00000000
        /*07ac*/ 	.short	0x0101
        /*07ae*/ 	.byte	0x10
	.zero		1


	//   ....[108]....
        /*07b0*/ 	.word	0x00004b20
        /*07b4*/ 	.word	0x000000ff
        /*07b8*/ 	.word	0x00000118
        /*07bc*/ 	.short	0x010a
        /*07be*/ 	.byte	0x0d
	.zero		1


	//   ....[109]....
        /*07c0*/ 	.word	0x00004d60
        /*07c4*/ 	.word	0x000000ff
        /*07c8*/ 	.word	0x00000100
        /*07cc*/ 	.short	0x010b
        /*07ce*/ 	.byte	0x0d
	.zero		1


	//   ....[110]....
        /*07d0*/ 	.word	0x00004dd0
        /*07d4*/ 	.word	0x000000ff
        /*07d8*/ 	.word	0x00000000
        /*07dc*/ 	.short	0x0101
        /*07de*/ 	.byte	0x0f
	.zero		1


	//   ....[111]....
        /*07e0*/ 	.word	0x00004e20
        /*07e4*/ 	.word	0x000000ff
        /*07e8*/ 	.word	0x00000000
        /*07ec*/ 	.short	0x010a
        /*07ee*/ 	.byte	0x04
	.zero		1


	//   ....[112]....
        /*07f0*/ 	.word	0x00004eb0
        /*07f4*/ 	.word	0x000000ff
        /*07f8*/ 	.word	0x00000000
        /*07fc*/ 	.short	0x010a
        /*07fe*/ 	.byte	0x04
	.zero		1


	//   ....[113]....
        /*0800*/ 	.word	0x00004f50
        /*0804*/ 	.word	0x00000000
        /*0808*/ 	.word	0x00000000
        /*080c*/ 	.short	0x010a
        /*080e*/ 	.byte	0xff
	.zero		1


	//   ....[114]....
        /*0810*/ 	.word	0x00005290
        /*0814*/ 	.word	0x00000000
        /*0818*/ 	.word	0x00000140
        /*081c*/ 	.short	0x010a
        /*081e*/ 	.byte	0xff
	.zero		1


	//   ....[115]....
        /*0820*/ 	.word	0x000053a0
        /*0824*/ 	.word	0x00000000
        /*0828*/ 	.word	0x00000000
        /*082c*/ 	.short	0x0101
        /*082e*/ 	.byte	0xff
	.zero		1


	//   ....[116]....
        /*0830*/ 	.word	0x00005e40
        /*0834*/ 	.word	0x00000000
        /*0838*/ 	.word	0x00000100
        /*083c*/ 	.short	0x010a
        /*083e*/ 	.byte	0xff
	.zero		1


	//   ....[117]....
        /*0840*/ 	.word	0x00005eb0
        /*0844*/ 	.word	0x00000049
        /*0848*/ 	.word	0x00000160
        /*084c*/ 	.short	0x010a
        /*084e*/ 	.byte	0xff
	.zero		1


	//   ....[118]....
        /*0850*/ 	.word	0x00005fa0
        /*0854*/ 	.word	0x00000000
        /*0858*/ 	.word	0x00000100
        /*085c*/ 	.short	0x010a
        /*085e*/ 	.byte	0xff
	.zero		1


	//   ....[119]....
        /*0860*/ 	.word	0x000060d0
        /*0864*/ 	.word	0x00000049
        /*0868*/ 	.word	0x00000160
        /*086c*/ 	.short	0x010a
        /*086e*/ 	.byte	0xff
	.zero		1


	//   ....[120]....
        /*0870*/ 	.word	0x00006be0
        /*0874*/ 	.word	0x00000000
        /*0878*/ 	.word	0x00000000
        /*087c*/ 	.short	0x0101
        /*087e*/ 	.byte	0xff
	.zero		1


	//   ....[121]....
        /*0880*/ 	.word	0x00006bf0
        /*0884*/ 	.word	0x00000002
        /*0888*/ 	.word	0x00000100
        /*088c*/ 	.short	0x010a
        /*088e*/ 	.byte	0xff
	.zero		1


	//   ....[122]....
        /*0890*/ 	.word	0x00006cc0
        /*0894*/ 	.word	0x00000002
        /*0898*/ 	.word	0x00000100
        /*089c*/ 	.short	0x010a
        /*089e*/ 	.byte	0xff
	.zero		1


	//   ....[123]....
        /*08a0*/ 	.word	0x00007010
        /*08a4*/ 	.word	0x000000ff
        /*08a8*/ 	.word	0x00000000
        /*08ac*/ 	.short	0x0101
        /*08ae*/ 	.byte	0x05
	.zero		1


	//   ....[124]....
        /*08b0*/ 	.word	0x00007960
        /*08b4*/ 	.word	0x00000000
        /*08b8*/ 	.word	0x00000000
        /*08bc*/ 	.short	0x0101
        /*08be*/ 	.byte	0xff
	.zero		1


	//   ....[125]....
        /*08c0*/ 	.word	0x00007bd0
        /*08c4*/ 	.word	0x000000ff
        /*08c8*/ 	.word	0x00000000
        /*08cc*/ 	.short	0x0101
        /*08ce*/ 	.byte	0x04
	.zero		1


	//   ....[126]....
        /*08d0*/ 	.word	0x00007bf0
        /*08d4*/ 	.word	0x00000002
        /*08d8*/ 	.word	0x000001b0
        /*08dc*/ 	.short	0x010a
        /*08de*/ 	.byte	0xff
	.zero		1


	//   ....[127]....
        /*08e0*/ 	.word	0x00007c50
        /*08e4*/ 	.word	0x00000002
        /*08e8*/ 	.word	0x00000080
        /*08ec*/ 	.short	0x010a
        /*08ee*/ 	.byte	0xff
	.zero		1


	//   ....[128]....
        /*08f0*/ 	.word	0x00007cb0
        /*08f4*/ 	.word	0x00000002
        /*08f8*/ 	.word	0x00000080
        /*08fc*/ 	.short	0x010a
        /*08fe*/ 	.byte	0xff
	.zero		1


	//   ....[129]....
        /*0900*/ 	.word	0x00007d00
        /*0904*/ 	.word	0x00000002
        /*0908*/ 	.word	0x00000140
        /*090c*/ 	.short	0x010a
        /*090e*/ 	.byte	0xff
	.zero		1


	//   ....[130]....
        /*0910*/ 	.word	0x00007d60
        /*0914*/ 	.word	0x00000000
        /*0918*/ 	.word	0x00000000
        /*091c*/ 	.short	0x010a
        /*091e*/ 	.byte	0xff
	.zero		1


	//   ....[131]....
        /*0920*/ 	.word	0x00007dc0
        /*0924*/ 	.word	0x00000000
        /*0928*/ 	.word	0x00000000
        /*092c*/ 	.short	0x010a
        /*092e*/ 	.byte	0xff
	.zero		1


	//   ....[132]....
        /*0930*/ 	.word	0x00007e20
        /*0934*/ 	.word	0x00000000
        /*0938*/ 	.word	0x00000000
        /*093c*/ 	.short	0x010a
        /*093e*/ 	.byte	0xff
	.zero		1


	//   ....[133]....
        /*0940*/ 	.word	0x00007e80
        /*0944*/ 	.word	0x00000000
        /*0948*/ 	.word	0x00000000
        /*094c*/ 	.short	0x010a
        /*094e*/ 	.byte	0xff
	.zero		1


	//   ....[134]....
        /*0950*/ 	.word	0x00007ee0
        /*0954*/ 	.word	0x00000000
        /*0958*/ 	.word	0x00000000
        /*095c*/ 	.short	0x010a
        /*095e*/ 	.byte	0xff
	.zero		1


	//   ....[135]....
        /*0960*/ 	.word	0x00007f40
        /*0964*/ 	.word	0x00000000
        /*0968*/ 	.word	0x00000000
        /*096c*/ 	.short	0x010a
        /*096e*/ 	.byte	0xff
	.zero		1


	//   ....[136]....
        /*0970*/ 	.word	0x00007fa0
        /*0974*/ 	.word	0x00000000
        /*0978*/ 	.word	0x00000000
        /*097c*/ 	.short	0x010a
        /*097e*/ 	.byte	0xff
	.zero		1


	//   ....[137]....
        /*0980*/ 	.word	0x00008000
        /*0984*/ 	.word	0x00000000
        /*0988*/ 	.word	0x00000000
        /*098c*/ 	.short	0x010a
        /*098e*/ 	.byte	0xff
	.zero		1


	//   ....[138]....
        /*0990*/ 	.word	0x00008060
        /*0994*/ 	.word	0x00000000
        /*0998*/ 	.word	0x00000000
        /*099c*/ 	.short	0x010a
        /*099e*/ 	.byte	0xff
	.zero		1


	//   ....[139]....
        /*09a0*/ 	.word	0x000080c0
        /*09a4*/ 	.word	0x00000000
        /*09a8*/ 	.word	0x00000000
        /*09ac*/ 	.short	0x010a
        /*09ae*/ 	.byte	0xff
	.zero		1


	//   ....[140]....
        /*09b0*/ 	.word	0x00008120
        /*09b4*/ 	.word	0x00000000
        /*09b8*/ 	.word	0x00000000
        /*09bc*/ 	.short	0x010a
        /*09be*/ 	.byte	0xff
	.zero		1


	//   ....[141]....
        /*09c0*/ 	.word	0x00008180
        /*09c4*/ 	.word	0x00000000
        /*09c8*/ 	.word	0x00000000
        /*09cc*/ 	.short	0x010a
        /*09ce*/ 	.byte	0xff
	.zero		1


	//   ....[142]....
        /*09d0*/ 	.word	0x000081e0
        /*09d4*/ 	.word	0x00000000
        /*09d8*/ 	.word	0x00000000
        /*09dc*/ 	.short	0x010a
        /*09de*/ 	.byte	0xff
	.zero		1


	//   ....[143]....
        /*09e0*/ 	.word	0x00008240
        /*09e4*/ 	.word	0x00000000
        /*09e8*/ 	.word	0x00000000
        /*09ec*/ 	.short	0x010a
        /*09ee*/ 	.byte	0xff
	.zero		1


	//   ....[144]....
        /*09f0*/ 	.word	0x000082a0
        /*09f4*/ 	.word	0x00000000
        /*09f8*/ 	.word	0x00000000
        /*09fc*/ 	.short	0x010a
        /*09fe*/ 	.byte	0xff
	.zero		1


	//   ....[145]....
        /*0a00*/ 	.word	0x000082f0
        /*0a04*/ 	.word	0x00000000
        /*0a08*/ 	.word	0x000001a0
        /*0a0c*/ 	.short	0x010a
        /*0a0e*/ 	.byte	0xff
	.zero		1


	//   ....[146]....
        /*0a10*/ 	.word	0x00008350
        /*0a14*/ 	.word	0x00000000
        /*0a18*/ 	.word	0x00000150
        /*0a1c*/ 	.short	0x010a
        /*0a1e*/ 	.byte	0xff
	.zero		1


	//   ....[147]....
        /*0a20*/ 	.word	0x000083a0
        /*0a24*/ 	.word	0x00000000
        /*0a28*/ 	.word	0x00000140
        /*0a2c*/ 	.short	0x010a
        /*0a2e*/ 	.byte	0xff
	.zero		1


	//   ....[148]....
        /*0a30*/ 	.word	0x00008400
        /*0a34*/ 	.word	0x00000000
        /*0a38*/ 	.word	0x00000150
        /*0a3c*/ 	.short	0x010a
        /*0a3e*/ 	.byte	0xff
	.zero		1


	//   ....[149]....
        /*0a40*/ 	.word	0x00008450
        /*0a44*/ 	.word	0x00000000
        /*0a48*/ 	.word	0x00000140
        /*0a4c*/ 	.short	0x010a
        /*0a4e*/ 	.byte	0xff
	.zero		1


	//   ....[150]....
        /*0a50*/ 	.word	0x000084b0
        /*0a54*/ 	.word	0x00000002
        /*0a58*/ 	.word	0x00000180
        /*0a5c*/ 	.short	0x010a
        /*0a5e*/ 	.byte	0xff
	.zero		1


	//   ....[151]....
        /*0a60*/ 	.word	0x00008510
        /*0a64*/ 	.word	0x00000000
        /*0a68*/ 	.word	0x00000000
        /*0a6c*/ 	.short	0x010a
        /*0a6e*/ 	.byte	0xff
	.zero		1


	//   ....[152]....
        /*0a70*/ 	.word	0x00008570
        /*0a74*/ 	.word	0x00000000
        /*0a78*/ 	.word	0x00000000
        /*0a7c*/ 	.short	0x010a
        /*0a7e*/ 	.byte	0xff
	.zero		1


	//   ....[153]....
        /*0a80*/ 	.word	0x000085d0
        /*0a84*/ 	.word	0x00000000
        /*0a88*/ 	.word	0x00000000
        /*0a8c*/ 	.short	0x010a
        /*0a8e*/ 	.byte	0xff
	.zero		1


	//   ....[154]....
        /*0a90*/ 	.word	0x00008630
        /*0a94*/ 	.word	0x00000000
        /*0a98*/ 	.word	0x00000000
        /*0a9c*/ 	.short	0x010a
        /*0a9e*/ 	.byte	0xff
	.zero		1


	//   ....[155]....
        /*0aa0*/ 	.word	0x00008690
        /*0aa4*/ 	.word	0x00000000
        /*0aa8*/ 	.word	0x00000000
        /*0aac*/ 	.short	0x010a
        /*0aae*/ 	.byte	0xff
	.zero		1


	//   ....[156]....
        /*0ab0*/ 	.word	0x000086e0
        /*0ab4*/ 	.word	0x00000000
        /*0ab8*/ 	.word	0x00000140
        /*0abc*/ 	.short	0x010a
        /*0abe*/ 	.byte	0xff
	.zero		1


	//   ....[157]....
        /*0ac0*/ 	.word	0x00008740
        /*0ac4*/ 	.word	0x00000000
        /*0ac8*/ 	.word	0x00000138
        /*0acc*/ 	.short	0x010a
        /*0ace*/ 	.byte	0xff
	.zero		1


	//   ....[158]....
        /*0ad0*/ 	.word	0x000087a0
        /*0ad4*/ 	.word	0x00000000
        /*0ad8*/ 	.word	0x00000118
        /*0adc*/ 	.short	0x010a
        /*0ade*/ 	.byte	0xff
	.zero		1


	//   ....[159]....
        /*0ae0*/ 	.word	0x00008800
        /*0ae4*/ 	.word	0x00000000
        /*0ae8*/ 	.word	0x00000118
        /*0aec*/ 	.short	0x010a
        /*0aee*/ 	.byte	0xff
	.zero		1


	//   ....[160]....
        /*0af0*/ 	.word	0x00008860
        /*0af4*/ 	.word	0x00000000
        /*0af8*/ 	.word	0x00000000
        /*0afc*/ 	.short	0x010a
        /*0afe*/ 	.byte	0xff
	.zero		1


	//   ....[161]....
        /*0b00*/ 	.word	0x000088c0
        /*0b04*/ 	.word	0x00000000
        /*0b08*/ 	.word	0x00000000
        /*0b0c*/ 	.short	0x010a
        /*0b0e*/ 	.byte	0xff
	.zero		1


	//   ....[162]....
        /*0b10*/ 	.word	0x00008910
        /*0b14*/ 	.word	0x00000000
        /*0b18*/ 	.word	0x00000140
        /*0b1c*/ 	.short	0x010a
        /*0b1e*/ 	.byte	0xff
	.zero		1


	//   ....[163]....
        /*0b20*/ 	.word	0x00008960
        /*0b24*/ 	.word	0x00000000
        /*0b28*/ 	.word	0x00000100
        /*0b2c*/ 	.short	0x010a
        /*0b2e*/ 	.byte	0xff
	.zero		1


	//   ....[164]....
        /*0b30*/ 	.word	0x000089b0
        /*0b34*/ 	.word	0x00000049
        /*0b38*/ 	.word	0x00000160
        /*0b3c*/ 	.short	0x010a
        /*0b3e*/ 	.byte	0xff
	.zero		1


	//   ....[165]....
        /*0b40*/ 	.word	0x00008a00
        /*0b44*/ 	.word	0x00000002
        /*0b48*/ 	.word	0x00000100
        /*0b4c*/ 	.short	0x010a
        /*0b4e*/ 	.byte	0xff
	.zero		1


	//----- nvinfo : EIATTR_NUM_MBARRIERS
	.align		4
.L_47:
        /*0b50*/ 	.byte	0x03, 0x38
        /*0b52*/ 	.short	0x0038


	//----- nvinfo : EIATTR_EXIT_INSTR_OFFSETS
	.align		4
        /*0b54*/ 	.byte	0x04, 0x1c
        /*0b56*/ 	.short	(.L_49 - .L_48)


	//   ....[0]....
.L_48:
        /*0b58*/ 	.word	0x00002d50


	//   ....[1]....
        /*0b5c*/ 	.word	0x00003240


	//   ....[2]....
        /*0b60*/ 	.word	0x000032a0


	//   ....[3]....
        /*0b64*/ 	.word	0x000040b0


	//   ....[4]....
        /*0b68*/ 	.word	0x00004f80


	//   ....[5]....
        /*0b6c*/ 	.word	0x00004fc0


	//   ....[6]....
        /*0b70*/ 	.word	0x00007ac0


	//   ....[7]....
        /*0b74*/ 	.word	0x00007b40


	//   ....[8]....
        /*0b78*/ 	.word	0x00007b70


	//   ....[9]....
        /*0b7c*/ 	.word	0x00007be0


	//----- nvinfo : EIATTR_MAX_THREADS
	.align		4
.L_49:
        /*0b80*/ 	.byte	0x04, 0x05
        /*0b82*/ 	.short	(.L_51 - .L_50)
.L_50:
        /*0b84*/ 	.word	0x00000100
        /*0b88*/ 	.word	0x00000001
        /*0b8c*/ 	.word	0x00000001


	//----- nvinfo : EIATTR_CRS_STACK_SIZE
	.align		4
.L_51:
        /*0b90*/ 	.byte	0x04, 0x1e
        /*0b92*/ 	.short	(.L_53 - .L_52)
.L_52:
        /*0b94*/ 	.word	0x00000000


	//----- nvinfo : EIATTR_CBANK_PARAM_SIZE
	.align		4
.L_53:
        /*0b98*/ 	.byte	0x03, 0x19
        /*0b9a*/ 	.short	0x0800


	//----- nvinfo : EIATTR_PARAM_CBANK
	.align		4
        /*0b9c*/ 	.byte	0x04, 0x0a
        /*0b9e*/ 	.short	(.L_55 - .L_54)
	.align		4
.L_54:
        /*0ba0*/ 	.word	index@(.nv.constant0._ZN7cutlass13device_kernelINS_4gemm6kernel13GemmUniversalIN4cute5tupleIJiiiiEEENS1_10collective13CollectiveMmaINS1_35MainloopSm100TmaUmmaWarpSpecializedILi16ELi2ELi4ENS5_IJNS4_1CILi1EEESB_SB_EEEEENS5_IJNSA_ILi128EEENSA_ILi64EEENSA_ILi32EEEEEENS_6half_tENS5_IJlSB_lEEESI_NS5_IJSB_llEEENS4_8TiledMMAINS4_8MMA_AtomIJNS4_20SM100_MMA_F16BF16_SSISI_SI_fLi128ELi64ELNS4_4UMMA5MajorE0ELSP_1ELNSO_7ScaleInE0ELSQ_0EEEEEENS4_6LayoutISC_NS5_IJNSA_ILi0EEESU_SU_EEEEENS5_IJNS4_10UnderscoreESX_SX_EEEEENS4_13SM90_TMA_LOADENS4_14ComposedLayoutINS4_7SwizzleILi2ELi4ELi3EEENS4_18smem_ptr_flag_bitsILi16EEENST_INS5_IJNSA_ILi8EEESG_EEENS5_IJSG_SB_EEEEEEEvNS4_8identityES10_NS11_INS12_ILi3ELi4ELi3EEES15_NST_INS5_IJSF_S16_EEENS5_IJSB_SF_EEEEEEEvS1B_EENS_8epilogue10collective18CollectiveEpilogueINS1I_23Sm100TmaWarpSpecializedILi3ELi2ELi32ELb1ELb0EEEJSH_NS5_IJNST_ISE_SB_EENST_ISG_SB_EEEEESI_SJ_SI_SJ_NS1I_6fusion15FusionCallbacksIS1M_NS1Q_17LinearCombinationISI_fSI_fLNS_15FloatRoundStyleE2EEESH_S1P_JEEENS4_5SM1004TMEM4LOAD26SM100_TMEM_LOAD_32dp32b32xES10_S1A_NS4_39AutoVectorizingCopyWithAssumedAlignmentILi128EEENS4_14SM90_TMA_STOREES1A_S21_S21_EEEvvEEEEvNT_6ParamsE)
        /*0ba4*/ 	.short	0x0380
        /*0ba6*/ 	.short	0x0800


	//----- nvinfo : EIATTR_SW_WAR
	.align		4
.L_55:
        /*0ba8*/ 	.byte	0x04, 0x36
        /*0baa*/ 	.short	(.L_57 - .L_56)
.L_56:
        /*0bac*/ 	.word	0x00000008
.L_57:


//--------------------- .nv.callgraph             --------------------------
	.section	.nv.callgraph,"",@"SHT_CUDA_CALLGRAPH"
	.align	4
	.sectionentsize	8
	.align		4
        /*0000*/ 	.word	0x00000000
	.align		4
        /*0004*/ 	.word	0xffffffff
	.align		4
        /*0008*/ 	.word	index@(_ZN7cutlass13device_kernelINS_4gemm6kernel13GemmUniversalIN4cute5tupleIJiiiiEEENS1_10collective13CollectiveMmaINS1_35MainloopSm100TmaUmmaWarpSpecializedILi16ELi2ELi4ENS5_IJNS4_1CILi1EEESB_SB_EEEEENS5_IJNSA_ILi128EEENSA_ILi64EEENSA_ILi32EEEEEENS_6half_tENS5_IJlSB_lEEESI_NS5_IJSB_llEEENS4_8TiledMMAINS4_8MMA_AtomIJNS4_20SM100_MMA_F16BF16_SSISI_SI_fLi128ELi64ELNS4_4UMMA5MajorE0ELSP_1ELNSO_7ScaleInE0ELSQ_0EEEEEENS4_6LayoutISC_NS5_IJNSA_ILi0EEESU_SU_EEEEENS5_IJNS4_10UnderscoreESX_SX_EEEEENS4_13SM90_TMA_LOADENS4_14ComposedLayoutINS4_7SwizzleILi2ELi4ELi3EEENS4_18smem_ptr_flag_bitsILi16EEENST_INS5_IJNSA_ILi8EEESG_EEENS5_IJSG_SB_EEEEEEEvNS4_8identityES10_NS11_INS12_ILi3ELi4ELi3EEES15_NST_INS5_IJSF_S16_EEENS5_IJSB_SF_EEEEEEEvS1B_EENS_8epilogue10collective18CollectiveEpilogueINS1I_23Sm100TmaWarpSpecializedILi3ELi2ELi32ELb1ELb0EEEJSH_NS5_IJNST_ISE_SB_EENST_ISG_SB_EEEEESI_SJ_SI_SJ_NS1I_6fusion15FusionCallbacksIS1M_NS1Q_17LinearCombinationISI_fSI_fLNS_15FloatRoundStyleE2EEESH_S1P_JEEENS4_5SM1004TMEM4LOAD26SM100_TMEM_LOAD_32dp32b32xES10_S1A_NS4_39AutoVectorizingCopyWithAssumedAlignmentILi128EEENS4_14SM90_TMA_STOREES1A_S21_S21_EEEvvEEEEvNT_6ParamsE)
	.align		4
        /*000c*/ 	.word	index@(__assertfail)
	.align		4
        /*0010*/ 	.word	0x00000000
	.align		4
        /*0014*/ 	.word	0xfffffffe
	.align		4
        /*0018*/ 	.word	0x00000000
	.align		4
        /*001c*/ 	.word	0xfffffffd
	.align		4
        /*0020*/ 	.word	0x00000000
	.align		4
        /*0024*/ 	.word	0xfffffffc


//--------------------- .nv.constant4             --------------------------
	.section	.nv.constant4,"a",@progbits
	.align	8
	.align		8
.nv.constant4:
        /*0000*/ 	.dword	__assertfail
	.align		8
        /*0008*/ 	.dword	__unnamed_1
	.align		8
        /*0010*/ 	.dword	__unnamed_2
	.align		8
        /*0018*/ 	.dword	_ZN40_INTERNAL_f4f83ee7_4_k_cu_fcf1c63d_366474cuda3std3__45__cpo5beginE
	.align		8
        /*0020*/ 	.dword	_ZN40_INTERNAL_f4f83ee7_4_k_cu_fcf1c63d_366474cuda3std3__45__cpo3endE
	.align		8
        /*0028*/ 	.dword	_ZN40_INTERNAL_f4f83ee7_4_k_cu_fcf1c63d_366474cuda3std3__45__cpo6cbeginE
	.align		8
        /*0030*/ 	.dword	_ZN40_INTERNAL_f4f83ee7_4_k_cu_fcf1c63d_366474cuda3std3__45__cpo4cendE
	.align		8
        /*0038*/ 	.dword	_ZN40_INTERNAL_f4f83ee7_4_k_cu_fcf1c63d_366474cuda3std3__442_GLOBAL__N__f4f83ee7_4_k_cu_fcf1c63d_366476ignoreE
	.align		8
        /*0040*/ 	.dword	_ZN40_INTERNAL_f4f83ee7_4_k_cu_fcf1c63d_366474cuda3std3__419piecewise_constructE
	.align		8
        /*0048*/ 	.dword	_ZN40_INTERNAL_f4f83ee7_4_k_cu_fcf1c63d_366474cuda3std3__48in_placeE
	.align		8
        /*0050*/ 	.dword	_ZN40_INTERNAL_f4f83ee7_4_k_cu_fcf1c63d_366474cuda3std6ranges3__45__cpo4swapE
	.align		8
        /*0058*/ 	.dword	_ZN40_INTERNAL_f4f83ee7_4_k_cu_fcf1c63d_366474cuda3std6ranges3__45__cpo9iter_moveE
	.align		8
        /*0060*/ 	.dword	_ZN40_INTERNAL_f4f83ee7_4_k_cu_fcf1c63d_366474cute7productE
	.align		8
        /*0068*/ 	.dword	_ZN40_INTERNAL_f4f83ee7_4_k_cu_fcf1c63d_366474cute1_E
	.align		8
        /*0070*/ 	.dword	$str$25
	.align		8
        /*0078*/ 	.dword	$str$26
	.align		8
        /*0080*/ 	.dword	$str$27
	.align		8
        /*0088*/ 	.dword	$str$28


//--------------------- .text._ZN7cutlass13device_kernelINS_4gemm6kernel13GemmUniversalIN4cute5tupleIJiiiiEEENS1_10collective13CollectiveMmaINS1_35MainloopSm100TmaUmmaWarpSpecializedILi16ELi2ELi4ENS5_IJNS4_1CILi1EEESB_SB_EEEEENS5_IJNSA_ILi128EEENSA_ILi64EEENSA_ILi32EEEEEENS_6half_tENS5_IJlSB_lEEESI_NS5_IJSB_llEEENS4_8TiledMMAINS4_8MMA_AtomIJNS4_20SM100_MMA_F16BF16_SSISI_SI_fLi128ELi64ELNS4_4UMMA5MajorE0ELSP_1ELNSO_7ScaleInE0ELSQ_0EEEEEENS4_6LayoutISC_NS5_IJNSA_ILi0EEESU_SU_EEEEENS5_IJNS4_10UnderscoreESX_SX_EEEEENS4_13SM90_TMA_LOADENS4_14ComposedLayoutINS4_7SwizzleILi2ELi4ELi3EEENS4_18smem_ptr_flag_bitsILi16EEENST_INS5_IJNSA_ILi8EEESG_EEENS5_IJSG_SB_EEEEEEEvNS4_8identityES10_NS11_INS12_ILi3ELi4ELi3EEES15_NST_INS5_IJSF_S16_EEENS5_IJSB_SF_EEEEEEEvS1B_EENS_8epilogue10collective18CollectiveEpilogueINS1I_23Sm100TmaWarpSpecializedILi3ELi2ELi32ELb1ELb0EEEJSH_NS5_IJNST_ISE_SB_EENST_ISG_SB_EEEEESI_SJ_SI_SJ_NS1I_6fusion15FusionCallbacksIS1M_NS1Q_17LinearCombinationISI_fSI_fLNS_15FloatRoundStyleE2EEESH_S1P_JEEENS4_5SM1004TMEM4LOAD26SM100_TMEM_LOAD_32dp32b32xES10_S1A_NS4_39AutoVectorizingCopyWithAssumedAlignmentILi128EEENS4_14SM90_TMA_STOREES1A_S21_S21_EEEvvEEEEvNT_6ParamsE --------------------------
	.section	.text._ZN7cutlass13device_kernelINS_4gemm6kernel13GemmUniversalIN4cute5tupleIJiiiiEEENS1_10collective13CollectiveMmaINS1_35MainloopSm100TmaUmmaWarpSpecializedILi16ELi2ELi4ENS5_IJNS4_1CILi1EEESB_SB_EEEEENS5_IJNSA_ILi128EEENSA_ILi64EEENSA_ILi32EEEEEENS_6half_tENS5_IJlSB_lEEESI_NS5_IJSB_llEEENS4_8TiledMMAINS4_8MMA_AtomIJNS4_20SM100_MMA_F16BF16_SSISI_SI_fLi128ELi64ELNS4_4UMMA5MajorE0ELSP_1ELNSO_7ScaleInE0ELSQ_0EEEEEENS4_6LayoutISC_NS5_IJNSA_ILi0EEESU_SU_EEEEENS5_IJNS4_10UnderscoreESX_SX_EEEEENS4_13SM90_TMA_LOADENS4_14ComposedLayoutINS4_7SwizzleILi2ELi4ELi3EEENS4_18smem_ptr_flag_bitsILi16EEENST_INS5_IJNSA_ILi8EEESG_EEENS5_IJSG_SB_EEEEEEEvNS4_8identityES10_NS11_INS12_ILi3ELi4ELi3EEES15_NST_INS5_IJSF_S16_EEENS5_IJSB_SF_EEEEEEEvS1B_EENS_8epilogue10collective18CollectiveEpilogueINS1I_23Sm100TmaWarpSpecializedILi3ELi2ELi32ELb1ELb0EEEJSH_NS5_IJNST_ISE_SB_EENST_ISG_SB_EEEEESI_SJ_SI_SJ_NS1I_6fusion15FusionCallbacksIS1M_NS1Q_17LinearCombinationISI_fSI_fLNS_15FloatRoundStyleE2EEESH_S1P_JEEENS4_5SM1004TMEM4LOAD26SM100_TMEM_LOAD_32dp32b32xES10_S1A_NS4_39AutoVectorizingCopyWithAssumedAlignmentILi128EEENS4_14SM90_TMA_STOREES1A_S21_S21_EEEvvEEEEvNT_6ParamsE,"ax",@progbits
	.align	128
.text._ZN7cutlass13device_kernelINS_4gemm6kernel13GemmUniversalIN4cute5tupleIJiiiiEEENS1_10collective13CollectiveMmaINS1_35MainloopSm100TmaUmmaWarpSpecializedILi16ELi2ELi4ENS5_IJNS4_1CILi1EEESB_SB_EEEEENS5_IJNSA_ILi128EEENSA_ILi64EEENSA_ILi32EEEEEENS_6half_tENS5_IJlSB_lEEESI_NS5_IJSB_llEEENS4_8TiledMMAINS4_8MMA_AtomIJNS4_20SM100_MMA_F16BF16_SSISI_SI_fLi128ELi64ELNS4_4UMMA5MajorE0ELSP_1ELNSO_7ScaleInE0ELSQ_0EEEEEENS4_6LayoutISC_NS5_IJNSA_ILi0EEESU_SU_EEEEENS5_IJNS4_10UnderscoreESX_SX_EEEEENS4_13SM90_TMA_LOADENS4_14ComposedLayoutINS4_7SwizzleILi2ELi4ELi3EEENS4_18smem_ptr_flag_bitsILi16EEENST_INS5_IJNSA_ILi8EEESG_EEENS5_IJSG_SB_EEEEEEEvNS4_8identityES10_NS11_INS12_ILi3ELi4ELi3EEES15_NST_INS5_IJSF_S16_EEENS5_IJSB_SF_EEEEEEEvS1B_EENS_8epilogue10collective18CollectiveEpilogueINS1I_23Sm100TmaWarpSpecializedILi3ELi2ELi32ELb1ELb0EEEJSH_NS5_IJNST_ISE_SB_EENST_ISG_SB_EEEEESI_SJ_SI_SJ_NS1I_6fusion15FusionCallbacksIS1M_NS1Q_17LinearCombinationISI_fSI_fLNS_15FloatRoundStyleE2EEESH_S1P_JEEENS4_5SM1004TMEM4LOAD26SM100_TMEM_LOAD_32dp32b32xES10_S1A_NS4_39AutoVectorizingCopyWithAssumedAlignmentILi128EEENS4_14SM90_TMA_STOREES1A_S21_S21_EEEvvEEEEvNT_6ParamsE:
        .type           _ZN7cutlass13device_kernelINS_4gemm6kernel13GemmUniversalIN4cute5tupleIJiiiiEEENS1_10collective13CollectiveMmaINS1_35MainloopSm100TmaUmmaWarpSpecializedILi16ELi2ELi4ENS5_IJNS4_1CILi1EEESB_SB_EEEEENS5_IJNSA_ILi128EEENSA_ILi64EEENSA_ILi32EEEEEENS_6half_tENS5_IJlSB_lEEESI_NS5_IJSB_llEEENS4_8TiledMMAINS4_8MMA_AtomIJNS4_20SM100_MMA_F16BF16_SSISI_SI_fLi128ELi64ELNS4_4UMMA5MajorE0ELSP_1ELNSO_7ScaleInE0ELSQ_0EEEEEENS4_6LayoutISC_NS5_IJNSA_ILi0EEESU_SU_EEEEENS5_IJNS4_10UnderscoreESX_SX_EEEEENS4_13SM90_TMA_LOADENS4_14ComposedLayoutINS4_7SwizzleILi2ELi4ELi3EEENS4_18smem_ptr_flag_bitsILi16EEENST_INS5_IJNSA_ILi8EEESG_EEENS5_IJSG_SB_EEEEEEEvNS4_8identityES10_NS11_INS12_ILi3ELi4ELi3EEES15_NST_INS5_IJSF_S16_EEENS5_IJSB_SF_EEEEEEEvS1B_EENS_8epilogue10collective18CollectiveEpilogueINS1I_23Sm100TmaWarpSpecializedILi3ELi2ELi32ELb1ELb0EEEJSH_NS5_IJNST_ISE_SB_EENST_ISG_SB_EEEEESI_SJ_SI_SJ_NS1I_6fusion15FusionCallbacksIS1M_NS1Q_17LinearCombinationISI_fSI_fLNS_15FloatRoundStyleE2EEESH_S1P_JEEENS4_5SM1004TMEM4LOAD26SM100_TMEM_LOAD_32dp32b32xES10_S1A_NS4_39AutoVectorizingCopyWithAssumedAlignmentILi128EEENS4_14SM90_TMA_STOREES1A_S21_S21_EEEvvEEEEvNT_6ParamsE,@function
        .size           _ZN7cutlass13device_kernelINS_4gemm6kernel13GemmUniversalIN4cute5tupleIJiiiiEEENS1_10collective13CollectiveMmaINS1_35MainloopSm100TmaUmmaWarpSpecializedILi16ELi2ELi4ENS5_IJNS4_1CILi1EEESB_SB_EEEEENS5_IJNSA_ILi128EEENSA_ILi64EEENSA_ILi32EEEEEENS_6half_tENS5_IJlSB_lEEESI_NS5_IJSB_llEEENS4_8TiledMMAINS4_8MMA_AtomIJNS4_20SM100_MMA_F16BF16_SSISI_SI_fLi128ELi64ELNS4_4UMMA5MajorE0ELSP_1ELNSO_7ScaleInE0ELSQ_0EEEEEENS4_6LayoutISC_NS5_IJNSA_ILi0EEESU_SU_EEEEENS5_IJNS4_10UnderscoreESX_SX_EEEEENS4_13SM90_TMA_LOADENS4_14ComposedLayoutINS4_7SwizzleILi2ELi4ELi3EEENS4_18smem_ptr_flag_bitsILi16EEENST_INS5_IJNSA_ILi8EEESG_EEENS5_IJSG_SB_EEEEEEEvNS4_8identityES10_NS11_INS12_ILi3ELi4ELi3EEES15_NST_INS5_IJSF_S16_EEENS5_IJSB_SF_EEEEEEEvS1B_EENS_8epilogue10collective18CollectiveEpilogueINS1I_23Sm100TmaWarpSpecializedILi3ELi2ELi32ELb1ELb0EEEJSH_NS5_IJNST_ISE_SB_EENST_ISG_SB_EEEEESI_SJ_SI_SJ_NS1I_6fusion15FusionCallbacksIS1M_NS1Q_17LinearCombinationISI_fSI_fLNS_15FloatRoundStyleE2EEESH_S1P_JEEENS4_5SM1004TMEM4LOAD26SM100_TMEM_LOAD_32dp32b32xES10_S1A_NS4_39AutoVectorizingCopyWithAssumedAlignmentILi128EEENS4_14SM90_TMA_STOREES1A_S21_S21_EEEvvEEEEvNT_6ParamsE,(.L_x_191 - _ZN7cutlass13device_kernelINS_4gemm6kernel13GemmUniversalIN4cute5tupleIJiiiiEEENS1_10collective13CollectiveMmaINS1_35MainloopSm100TmaUmmaWarpSpecializedILi16ELi2ELi4ENS5_IJNS4_1CILi1EEESB_SB_EEEEENS5_IJNSA_ILi128EEENSA_ILi64EEENSA_ILi32EEEEEENS_6half_tENS5_IJlSB_lEEESI_NS5_IJSB_llEEENS4_8TiledMMAINS4_8MMA_AtomIJNS4_20SM100_MMA_F16BF16_SSISI_SI_fLi128ELi64ELNS4_4UMMA5MajorE0ELSP_1ELNSO_7ScaleInE0ELSQ_0EEEEEENS4_6LayoutISC_NS5_IJNSA_ILi0EEESU_SU_EEEEENS5_IJNS4_10UnderscoreESX_SX_EEEEENS4_13SM90_TMA_LOADENS4_14ComposedLayoutINS4_7SwizzleILi2ELi4ELi3EEENS4_18smem_ptr_flag_bitsILi16EEENST_INS5_IJNSA_ILi8EEESG_EEENS5_IJSG_SB_EEEEEEEvNS4_8identityES10_NS11_INS12_ILi3ELi4ELi3EEES15_NST_INS5_IJSF_S16_EEENS5_IJSB_SF_EEEEEEEvS1B_EENS_8epilogue10collective18CollectiveEpilogueINS1I_23Sm100TmaWarpSpecializedILi3ELi2ELi32ELb1ELb0EEEJSH_NS5_IJNST_ISE_SB_EENST_ISG_SB_EEEEESI_SJ_SI_SJ_NS1I_6fusion15FusionCallbacksIS1M_NS1Q_17LinearCombinationISI_fSI_fLNS_15FloatRoundStyleE2EEESH_S1P_JEEENS4_5SM1004TMEM4LOAD26SM100_TMEM_LOAD_32dp32b32xES10_S1A_NS4_39AutoVectorizingCopyWithAssumedAlignmentILi128EEENS4_14SM90_TMA_STOREES1A_S21_S21_EEEvvEEEEvNT_6ParamsE)
        .other          _ZN7cutlass13device_kernelINS_4gemm6kernel13GemmUniversalIN4cute5tupleIJiiiiEEENS1_10collective13CollectiveMmaINS1_35MainloopSm100TmaUmmaWarpSpecializedILi16ELi2ELi4ENS5_IJNS4_1CILi1EEESB_SB_EEEEENS5_IJNSA_ILi128EEENSA_ILi64EEENSA_ILi32EEEEEENS_6half_tENS5_IJlSB_lEEESI_NS5_IJSB_llEEENS4_8TiledMMAINS4_8MMA_AtomIJNS4_20SM100_MMA_F16BF16_SSISI_SI_fLi128ELi64ELNS4_4UMMA5MajorE0ELSP_1ELNSO_7ScaleInE0ELSQ_0EEEEEENS4_6LayoutISC_NS5_IJNSA_ILi0EEESU_SU_EEEEENS5_IJNS4_10UnderscoreESX_SX_EEEEENS4_13SM90_TMA_LOADENS4_14ComposedLayoutINS4_7SwizzleILi2ELi4ELi3EEENS4_18smem_ptr_flag_bitsILi16EEENST_INS5_IJNSA_ILi8EEESG_EEENS5_IJSG_SB_EEEEEEEvNS4_8identityES10_NS11_INS12_ILi3ELi4ELi3EEES15_NST_INS5_IJSF_S16_EEENS5_IJSB_SF_EEEEEEEvS1B_EENS_8epilogue10collective18CollectiveEpilogueINS1I_23Sm100TmaWarpSpecializedILi3ELi2ELi32ELb1ELb0EEEJSH_NS5_IJNST_ISE_SB_EENST_ISG_SB_EEEEESI_SJ_SI_SJ_NS1I_6fusion15FusionCallbacksIS1M_NS1Q_17LinearCombinationISI_fSI_fLNS_15FloatRoundStyleE2EEESH_S1P_JEEENS4_5SM1004TMEM4LOAD26SM100_TMEM_LOAD_32dp32b32xES10_S1A_NS4_39AutoVectorizingCopyWithAssumedAlignmentILi128EEENS4_14SM90_TMA_STOREES1A_S21_S21_EEEvvEEEEvNT_6ParamsE,@"STO_CUDA_ENTRY STV_DEFAULT"
_ZN7cutlass13device_kernelINS_4gemm6kernel13GemmUniversalIN4cute5tupleIJiiiiEEENS1_10collective13CollectiveMmaINS1_35MainloopSm100TmaUmmaWarpSpecializedILi16ELi2ELi4ENS5_IJNS4_1CILi1EEESB_SB_EEEEENS5_IJNSA_ILi128EEENSA_ILi64EEENSA_ILi32EEEEEENS_6half_tENS5_IJlSB_lEEESI_NS5_IJSB_llEEENS4_8TiledMMAINS4_8MMA_AtomIJNS4_20SM100_MMA_F16BF16_SSISI_SI_fLi128ELi64ELNS4_4UMMA5MajorE0ELSP_1ELNSO_7ScaleInE0ELSQ_0EEEEEENS4_6LayoutISC_NS5_IJNSA_ILi0EEESU_SU_EEEEENS5_IJNS4_10UnderscoreESX_SX_EEEEENS4_13SM90_TMA_LOADENS4_14ComposedLayoutINS4_7SwizzleILi2ELi4ELi3EEENS4_18smem_ptr_flag_bitsILi16EEENST_INS5_IJNSA_ILi8EEESG_EEENS5_IJSG_SB_EEEEEEEvNS4_8identityES10_NS11_INS12_ILi3ELi4ELi3EEES15_NST_INS5_IJSF_S16_EEENS5_IJSB_SF_EEEEEEEvS1B_EENS_8epilogue10collective18CollectiveEpilogueINS1I_23Sm100TmaWarpSpecializedILi3ELi2ELi32ELb1ELb0EEEJSH_NS5_IJNST_ISE_SB_EENST_ISG_SB_EEEEESI_SJ_SI_SJ_NS1I_6fusion15FusionCallbacksIS1M_NS1Q_17LinearCombinationISI_fSI_fLNS_15FloatRoundStyleE2EEESH_S1P_JEEENS4_5SM1004TMEM4LOAD26SM100_TMEM_LOAD_32dp32b32xES10_S1A_NS4_39AutoVectorizingCopyWithAssumedAlignmentILi128EEENS4_14SM90_TMA_STOREES1A_S21_S21_EEEvvEEEEvNT_6ParamsE:
[----:B------:R-:W1:Y:S01]  /*0000*/  LDC R1, c[0x0][0x37c] ;  /* 0x0000df00ff017b82 */ /* 0x000e620000000800 */
[----:B------:R-:W2:Y:S01]  /*0010*/  S2R R93, SR_TID.X ;  /* 0x00000000005d7919 */ /* 0x000ea20000002100 */
[----:B------:R-:W3:Y:S01]  /*0020*/  LDCU.64 UR4, c[0x0][0x890] ;  /* 0x00011200ff0477ac */ /* 0x000ee20008000a00 */
[----:B------:R-:W-:Y:S02]  /*0030*/  PRMT R88, RZ, 0x7610, R88 ;  /* 0x00007610ff587816 */ /* 0x000fe40000000058 */
[----:B------:R-:W-:Y:S01]  /*0040*/  ELECT P5, URZ, PT ;  /* 0x0000000000ff782f */ /* 0x000fe200038a0000 */
[----:B------:R-:W4:Y:S01]  /*0050*/  LDCU.64 UR46, c[0x0][0x358] ;  /* 0x00006b00ff2e77ac */ /* 0x000f220008000a00 */
[----:B---3--:R-:W-:-:S04]  /*0060*/  UISETP.NE.U32.AND UP0, UPT, UR4, URZ, UPT ;  /* 0x000000ff0400728c */ /* 0x008fc8000bf05070 */
[----:B------:R-:W-:Y:S01]  /*0070*/  UISETP.NE.AND.EX UP0, UPT, UR5, URZ, UPT, UP0 ;  /* 0x000000ff0500728c */ /* 0x000fe2000bf05300 */
[----:B--2---:R-:W-:-:S05]  /*0080*/  SHF.R.U32.HI R92, RZ, 0x5, R93 ;  /* 0x00000005ff5c7819 */ /* 0x004fca000001165d */
[----:B------:R-:W2:Y:S02]  /*0090*/  SHFL.IDX PT, R0, R92, RZ, 0x1f ;  /* 0x00001fff5c007589 */ /* 0x000ea400000e0000 */
[----:B--2---:R-:W-:Y:S01]  /*00a0*/  R2UR UR8, R0 ;  /* 0x00000000000872ca */ /* 0x004fe200000e0000 */
[----:B-1--4-:R-:W-:-:S14]  /*00b0*/  BRA.U UP0, `(.L_x_0) ;  /* 0x00000001002c7547 */ /* 0x012fdc000b800000 */
[----:B------:R-:W1:Y:S02]  /*00c0*/  LDCU.64 UR6, c[0x0][0x888] ;  /* 0x00011100ff0677ac */ /* 0x000e640008000a00 */
[----:B-1----:R-:W-:-:S04]  /*00d0*/  UISETP.NE.U32.AND UP0, UPT, UR6, URZ, UPT ;  /* 0x000000ff0600728c */ /* 0x002fc8000bf05070 */
[----:B------:R-:W-:-:S09]  /*00e0*/  UISETP.NE.AND.EX UP0, UPT, UR7, URZ, UPT, UP0 ;  /* 0x000000ff0700728c */ /* 0x000fd2000bf05300 */
[----:B------:R-:W-:Y:S05]  /*00f0*/  BRA.U !UP0, `(.L_x_1) ;  /* 0x0000000108107547 */ /* 0x000fea000b800000 */
[----:B------:R-:W1:Y:S02]  /*0100*/  LDC.64 R2, c[0x0][0x888] ;  /* 0x00022200ff027b82 */ /* 0x000e640000000a00 */
[----:B-1----:R1:W5:Y:S01]  /*0110*/  LDG.E R49, desc[UR46][R2.64] ;  /* 0x0000002e02317981 */ /* 0x002362000c1e1900 */
[----:B------:R-:W-:Y:S01]  /*0120*/  HFMA2 R88, -RZ, RZ, 0, 5.9604644775390625e-08 ;  /* 0x00000001ff587431 */ /* 0x000fe200000001ff */
[----:B------:R-:W-:Y:S05]  /*0130*/  BRA `(.L_x_0) ;  /* 0x00000000000c7947 */ /* 0x000fea0003800000 */
.L_x_1:
[----:B------:R-:W1:Y:S01]  /*0140*/  LDCU UR6, c[0x0][0x880] ;  /* 0x00011000ff0677ac */ /* 0x000e620008000800 */
[----:B------:R-:W-:Y:S01]  /*0150*/  HFMA2 R88, -RZ, RZ, 0, 5.9604644775390625e-08 ;  /* 0x00000001ff587431 */ /* 0x000fe200000001ff */
[----:B-1----:R-:W-:-:S07]  /*0160*/  MOV R49, UR6 ;  /* 0x0000000600317c02 */ /* 0x002fce0008000f00 */
.L_x_0:
[----:B------:R-:W2:Y:S02]  /*0170*/  LDCU.64 UR6, c[0x0][0x8b0] ;  /* 0x00011600ff0677ac */ /* 0x000ea40008000a00 */
[----:B--2---:R-:W-:-:S04]  /*0180*/  UISETP.NE.U32.AND UP0, UPT, UR6, URZ, UPT ;  /* 0x000000ff0600728c */ /* 0x004fc8000bf05070 */
[----:B------:R-:W-:-:S09]  /*0190*/  UISETP.NE.AND.EX UP0, UPT, UR7, URZ, UPT, UP0 ;  /* 0x000000ff0700728c */ /* 0x000fd2000bf05300 */
[----:B------:R-:W-:Y:S05]  /*01a0*/  BRA.U UP0, `(.L_x_2) ;  /* 0x0000000100247547 */ /* 0x000fea000b800000 */
[----:B------:R-:W2:Y:S02]  /*01b0*/  LDCU.64 UR6, c[0x0][0x8a8] ;  /* 0x00011500ff0677ac */ /* 0x000ea40008000a00 */
[----:B--2---:R-:W-:-:S04]  /*01c0*/  UISETP.NE.U32.AND UP0, UPT, UR6, URZ, UPT ;  /* 0x000000ff0600728c */ /* 0x004fc8000bf05070 */
[----:B------:R-:W-:-:S09]  /*01d0*/  UISETP.NE.AND.EX UP0, UPT, UR7, URZ, UPT, UP0 ;  /* 0x000000ff0700728c */ /* 0x000fd2000bf05300 */
[----:B------:R-:W-:Y:S05]  /*01e0*/  BRA.U !UP0, `(.L_x_3) ;  /* 0x00000001080c7547 */ /* 0x000fea000b800000 */
[----:B-1----:R-:W1:Y:S02]  /*01f0*/  LDC.64 R2, c[0x0][0x8a8] ;  /* 0x00022a00ff027b82 */ /* 0x002e640000000a00 */
[----:B-1----:R2:W5:Y:S01]  /*0200*/  LDG.E R47, desc[UR46][R2.64] ;  /* 0x0000002e022f7981 */ /* 0x002562000c1e1900 */
[----:B------:R-:W-:Y:S05]  /*0210*/  BRA `(.L_x_2) ;  /* 0x0000000000087947 */ /* 0x000fea0003800000 */
.L_x_3:
[----:B------:R-:W2:Y:S02]  /*0220*/  LDCU UR6, c[0x0][0x8a0] ;  /* 0x00011400ff0677ac */ /* 0x000ea40008000800 */
[----:B--2---:R-:W-:Y:S02]  /*0230*/  MOV R47, UR6 ;  /* 0x00000006002f7c02 */ /* 0x004fe40008000f00 */
.L_x_2:
[----:B------:R-:W-:Y:S01]  /*0240*/  IMAD.U32 R0, RZ, RZ, UR8 ;  /* 0x00000008ff007e24 */ /* 0x000fe2000f8e00ff */
[----:B------:R-:W-:Y:S04]  /*0250*/  BSSY.RECONVERGENT B0, `(.L_x_4) ;  /* 0x000000c000007945 */ /* 0x000fe80003800200 */
[C---:B------:R-:W-:Y:S02]  /*0260*/  ISETP.NE.OR P1, PT, R0.reuse, 0x1, !P5 ;  /* 0x000000010000780c */ /* 0x040fe40006f25670 */
[----:B------:R-:W-:-:S11]  /*0270*/  ISETP.NE.OR P0, PT, R0, 0x3, !P5 ;  /* 0x000000030000780c */ /* 0x000fd60006f05670 */
[----:B------:R-:W-:Y:S05]  /*0280*/  @P1 BRA `(.L_x_5) ;  /* 0x0000000000201947 */ /* 0x000fea0003800000 */
[----:B------:R-:W3:Y:S02]  /*0290*/  LDCU.64 UR6, c[0x0][0x348] ;  /* 0x00006900ff0677ac */ /* 0x000ee40008000a00 */
[----:B---3--:R-:W-:Y:S02]  /*02a0*/  UIADD3 UR10, UP1, UPT, UR6, 0x80, URZ ;  /* 0x00000080060a7890 */ /* 0x008fe4000ff3e0ff */
[----:B------:R-:W-:Y:S02]  /*02b0*/  UIADD3 UR6, UP0, UPT, UR6, 0x180, URZ ;  /* 0x0000018006067890 */ /* 0x000fe4000ff1e0ff */
[----:B------:R-:W-:Y:S02]  /*02c0*/  UIADD3.X UR11, UPT, UPT, URZ, UR7, URZ, UP1, !UPT ;  /* 0x00000007ff0b7290 */ /* 0x000fe40008ffe4ff */
[----:B------:R-:W-:-:S07]  /*02d0*/  UIADD3.X UR7, UPT, UPT, URZ, UR7, URZ, UP0, !UPT ;  /* 0x00000007ff077290 */ /* 0x000fce00087fe4ff */
[----:B------:R3:W-:Y:S02]  /*02e0*/  UTMACCTL.PF [UR10] ;  /* 0x000000000a0079b9 */ /* 0x0007e40008040000 */
[----:B------:R3:W-:Y:S02]  /*02f0*/  UTMACCTL.PF [UR6] ;  /* 0x00000000060079b9 */ /* 0x0007e40008040000 */
[----:B---3--:R-:W-:Y:S01]  /*0300*/  NOP ;  /* 0x0000000000007918 */ /* 0x008fe20000000000 */
.L_x_5:
[----:B------:R-:W-:Y:S05]  /*0310*/  BSYNC.RECONVERGENT B0 ;  /* 0x0000000000007941 */ /* 0x000fea0003800200 */
.L_x_4:
[----:B------:R-:W-:Y:S04]  /*0320*/  BSSY.RECONVERGENT B0, `(.L_x_6) ;  /* 0x000000a000007945 */ /* 0x000fe80003800200 */
        /* <DEDUP_REMOVED lines=9> */
.L_x_7:
[----:B------:R-:W-:Y:S05]  /*03c0*/  BSYNC.RECONVERGENT B0 ;  /* 0x0000000000007941 */ /* 0x000fea0003800200 */
.L_x_6:
[----:B------:R-:W3:Y:S01]  /*03d0*/  LDCU.64 UR6, c[0x0][0x888] ;  /* 0x00011100ff0677ac */ /* 0x000ee20008000a00 */
[----:B------:R-:W-:Y:S02]  /*03e0*/  UISETP.EQ.U32.AND UP1, UPT, UR4, URZ, UPT ;  /* 0x000000ff0400728c */ /* 0x000fe4000bf22070 */
[----:B------:R-:W-:Y:S02]  /*03f0*/  UPLOP3.LUT UP2, UPT, UPT, UPT, UPT, 0x80, 0x8 ;  /* 0x000000000008789c */ /* 0x000fe40003f4f070 */
[----:B---3--:R-:W-:-:S04]  /*0400*/  UISETP.NE.U32.AND UP0, UPT, UR6, URZ, UPT ;  /* 0x000000ff0600728c */ /* 0x008fc8000bf05070 */
[----:B------:R-:W-:-:S04]  /*0410*/  UISETP.NE.AND.EX UP0, UPT, UR7, URZ, UPT, UP0 ;  /* 0x000000ff0700728c */ /* 0x000fc8000bf05300 */
[----:B------:R-:W-:-:S04]  /*0420*/  UISETP.EQ.OR.EX UP3, UPT, UR5, URZ, !UP0, UP1 ;  /* 0x000000ff0500728c */ /* 0x000fc8000c762710 */
[----:B------:R-:W-:-:S05]  /*0430*/  UP2UR UR53, UPR, URZ, 0x8 ;  /* 0x00000008ff357883 */ /* 0x000fca0008000000 */
[----:B------:R-:W-:Y:S07]  /*0440*/  BRA.U !UP3, `(.L_x_8) ;  /* 0x000000010b207547 */ /* 0x000fee000b800000 */
[----:B------:R-:W-:Y:S01]  /*0450*/  UISETP.NE.U32.AND UP2, UPT, UR4, URZ, UPT ;  /* 0x000000ff0400728c */ /* 0x000fe2000bf45070 */
[----:B-----5:R-:W-:Y:S01]  /*0460*/  FSETP.NEU.AND P0, PT, R49, RZ, PT ;  /* 0x000000ff3100720b */ /* 0x020fe20003f0d000 */
[----:B------:R-:W-:Y:S02]  /*0470*/  USEL UR4, URZ, 0xffffffff, UP0 ;  /* 0xffffffffff047887 */ /* 0x000fe40008000000 */
[----:B------:R-:W-:-:S10]  /*0480*/  UISETP.NE.AND.EX UP2, UPT, UR5, URZ, UPT, UP2 ;  /* 0x000000ff0500728c */ /* 0x000fd4000bf45320 */
[----:B------:R-:W-:Y:S01]  /*0490*/  VOTEU.ANY UP1, P0 ;  /* 0x0000000000ff7886 */ /* 0x000fe20000020100 */
[----:B------:R-:W-:-:S04]  /*04a0*/  @!UP2 USEL UR4, URZ, 0xffffffff, UP1 ;  /* 0xffffffffff04a887 */ /* 0x000fc80008800000 */
[----:B------:R-:W-:-:S04]  /*04b0*/  ULOP3.LUT UR4, UR4, 0x1, URZ, 0xc0, !UPT ;  /* 0x0000000104047892 */ /* 0x000fc8000f8ec0ff */
[----:B------:R-:W-:-:S11]  /*04c0*/  UISETP.NE.U32.AND UP2, UPT, UR4, 0x1, UPT ;  /* 0x000000010400788c */ /* 0x000fd6000bf45070 */
.L_x_8:
[----:B-12---:R-:W1:Y:S01]  /*04d0*/  SHFL.IDX PT, R2, R92, RZ, 0x1f ;  /* 0x00001fff5c027589 */ /* 0x006e6200000e0000 */
[----:B------:R-:W-:-:S04]  /*04e0*/  UISETP.NE.AND UP1, UPT, UR8, 0x2, UPT ;  /* 0x000000020800788c */ /* 0x000fc8000bf25270 */
[----:B------:R-:W-:Y:S01]  /*04f0*/  USEL UR6, URZ, 0x1, UP1 ;  /* 0x00000001ff067887 */ /* 0x000fe20008800000 */
[----:B-1----:R-:W-:-:S13]  /*0500*/  ISETP.NE.AND P0, PT, R2, RZ, PT ;  /* 0x000000ff0200720c */ /* 0x002fda0003f05270 */
[----:B------:R-:W-:Y:S05]  /*0510*/  @P0 BRA `(.L_x_9) ;  /* 0x0000000000b40947 */ /* 0x000fea0003800000 */
[----:B------:R-:W-:Y:S01]  /*0520*/  ELECT P0, URZ, PT ;  /* 0x0000000000ff782f */ /* 0x000fe20003800000 */
[----:B------:R-:W-:-:S12]  /*0530*/  BSSY.RECONVERGENT B0, `(.L_x_9) ;  /* 0x000002b000007945 */ /* 0x000fd80003800200 */
[----:B------:R-:W-:Y:S05]  /*0540*/  @!P0 BRA `(.L_x_10) ;  /* 0x0000000000a48947 */ /* 0x000fea0003800000 */
[----:B------:R-:W1:Y:S01]  /*0550*/  S2UR UR5, SR_CgaCtaId ;  /* 0x00000000000579c3 */ /* 0x000e620000008800 */
[----:B------:R-:W-:Y:S01]  /*0560*/  UMOV UR7, 0x400 ;  /* 0x0000040000077882 */ /* 0x000fe20000000000 */
[----:B------:R-:W-:Y:S02]  /*0570*/  UMOV UR4, 0x1 ;  /* 0x0000000100047882 */ /* 0x000fe40000000000 */
[----:B------:R-:W-:-:S04]  /*0580*/  UIADD3 UR10, UPT, UPT, -UR4, 0x100000, URZ ;  /* 0x00100000040a7890 */ /* 0x000fc8000fffe1ff */
[----:B------:R-:W-:Y:S02]  /*0590*/  USHF.L.U32 UR11, UR10, 0xb, URZ ;  /* 0x0000000b0a0b7899 */ /* 0x000fe400080006ff */
[----:B------:R-:W-:Y:S02]  /*05a0*/  USHF.L.U32 UR10, UR10, 0x1, URZ ;  /* 0x000000010a0a7899 */ /* 0x000fe400080006ff */
[----:B-1----:R-:W-:Y:S01]  /*05b0*/  ULEA UR5, UR5, UR7, 0x18 ;  /* 0x0000000705057291 */ /* 0x002fe2000f8ec0ff */
[----:B------:R-:W1:Y:S11]  /*05c0*/  FENCE.VIEW.ASYNC.S ;  /* 0x00000000000073c6 */ /* 0x000e760000000000 */
[----:B-1----:R1:W2:Y:S01]  /*05d0*/  SYNCS.EXCH.64 URZ, [UR5], UR10 ;  /* 0x0000000a05ff75b2 */ /* 0x0022a20008000100 */
[----:B------:R1:W3:Y:S01]  /*05e0*/  SYNCS.EXCH.64 URZ, [UR5+0x80], UR10 ;  /* 0x0000800a05ff75b2 */ /* 0x0002e20008000100 */
[----:B------:R1:W4:Y:S01]  /*05f0*/  SYNCS.EXCH.64 URZ, [UR5+0x8], UR10 ;  /* 0x0000080a05ff75b2 */ /* 0x0003220008000100 */
[----:B------:R1:W1:Y:S01]  /*0600*/  SYNCS.EXCH.64 URZ, [UR5+0x88], UR10 ;  /* 0x0000880a05ff75b2 */ /* 0x0002620008000100 */
        /* <DEDUP_REMOVED lines=28> */
[----:B--234-:R-:W-:Y:S01]  /*07d0*/  NOP ;  /* 0x0000000000007918 */ /* 0x01cfe20000000000 */
.L_x_10:
[----:B-1----:R-:W-:Y:S05]  /*07e0*/  BSYNC.RECONVERGENT B0 ;  /* 0x0000000000007941 */ /* 0x002fea0003800200 */
.L_x_9:
[----:B------:R-:W1:Y:S01]  /*07f0*/  SHFL.IDX PT, R2, R92, RZ, 0x1f ;  /* 0x00001fff5c027589 */ /* 0x000e6200000e0000 */
[----:B------:R-:W-:Y:S01]  /*0800*/  NOP ;  /* 0x0000000000007918 */ /* 0x000fe20000000000 */
[----:B-1----:R-:W-:-:S13]  /*0810*/  ISETP.NE.AND P0, PT, R2, 0x1, PT ;  /* 0x000000010200780c */ /* 0x002fda0003f05270 */
[----:B------:R-:W-:Y:S05]  /*0820*/  @P0 BRA `(.L_x_11) ;  /* 0x0000000000500947 */ /* 0x000fea0003800000 */
[----:B------:R-:W1:Y:S01]  /*0830*/  S2UR UR7, SR_CgaCtaId ;  /* 0x00000000000779c3 */ /* 0x000e620000008800 */
[----:B------:R-:W-:Y:S01]  /*0840*/  UMOV UR9, 0x400 ;  /* 0x0000040000097882 */ /* 0x000fe20000000000 */
[----:B------:R-:W-:Y:S01]  /*0850*/  UMOV UR5, 0x20 ;  /* 0x0000002000057882 */ /* 0x000fe20000000000 */
[----:B------:R-:W-:Y:S01]  /*0860*/  UMOV UR4, 0x80 ;  /* 0x0000008000047882 */ /* 0x000fe20000000000 */
[----:B------:R-:W-:-:S04]  /*0870*/  UIADD3 UR10, UPT, UPT, -UR5, 0x100000, URZ ;  /* 0x00100000050a7890 */ /* 0x000fc8000fffe1ff */
[----:B------:R-:W-:Y:S02]  /*0880*/  USHF.L.U32 UR11, UR10, 0xb, URZ ;  /* 0x0000000b0a0b7899 */ /* 0x000fe400080006ff */
[----:B------:R-:W-:Y:S02]  /*0890*/  USHF.L.U32 UR10, UR10, 0x1, URZ ;  /* 0x000000010a0a7899 */ /* 0x000fe400080006ff */
[----:B------:R-:W-:-:S04]  /*08a0*/  UIADD3 UR4, UPT, UPT, -UR4, 0x100000, URZ ;  /* 0x0010000004047890 */ /* 0x000fc8000fffe1ff */
[----:B------:R-:W-:Y:S02]  /*08b0*/  USHF.L.U32 UR5, UR4, 0xb, URZ ;  /* 0x0000000b04057899 */ /* 0x000fe400080006ff */
[----:B------:R-:W-:Y:S01]  /*08c0*/  USHF.L.U32 UR4, UR4, 0x1, URZ ;  /* 0x0000000104047899 */ /* 0x000fe200080006ff */
[----:B------:R-:W-:Y:S01]  /*08d0*/  ELECT P0, URZ, PT ;  /* 0x0000000000ff782f */ /* 0x000fe20003800000 */
[----:B-1----:R-:W-:Y:S01]  /*08e0*/  ULEA UR7, UR7, UR9, 0x18 ;  /* 0x0000000907077291 */ /* 0x002fe2000f8ec0ff */
[----:B------:R-:W1:Y:S11]  /*08f0*/  FENCE.VIEW.ASYNC.S ;  /* 0x00000000000073c6 */ /* 0x000e760000000000 */
[----:B-1----:R1:W2:Y:S01]  /*0900*/  SYNCS.EXCH.64 URZ, [UR7+0x100], UR10 ;  /* 0x0001000a07ff75b2 */ /* 0x0022a20008000100 */
[----:B------:R1:W3:Y:S01]  /*0910*/  SYNCS.EXCH.64 URZ, [UR7+0x118], UR4 ;  /* 0x0001180407ff75b2 */ /* 0x0002e20008000100 */
[----:B------:R1:W4:Y:S01]  /*0920*/  SYNCS.EXCH.64 URZ, [UR7+0x108], UR10 ;  /* 0x0001080a07ff75b2 */ /* 0x0003220008000100 */
[----:B------:R1:W1:Y:S01]  /*0930*/  SYNCS.EXCH.64 URZ, [UR7+0x120], UR4 ;  /* 0x0001200407ff75b2 */ /* 0x0002620008000100 */
[----:B------:R1:W1:Y:S01]  /*0940*/  SYNCS.EXCH.64 URZ, [UR7+0x110], UR10 ;  /* 0x0001100a07ff75b2 */ /* 0x0002620008000100 */
[----:B------:R1:W1:Y:S01]  /*0950*/  SYNCS.EXCH.64 URZ, [UR7+0x128], UR4 ;  /* 0x0001280407ff75b2 */ /* 0x0002620008000100 */
[----:B------:R-:W-:Y:S01]  /*0960*/  NOP ;  /* 0x0000000000007918 */ /* 0x000fe20000000000 */
.L_x_11:
[----:B------:R-:W2:Y:S01]  /*0970*/  SHFL.IDX PT, R2, R92, RZ, 0x1f ;  /* 0x00001fff5c027589 */ /* 0x000ea200000e0000 */
[----:B------:R-:W-:Y:S01]  /*0980*/  NOP ;  /* 0x0000000000007918 */ /* 0x000fe20000000000 */
[----:B--2---:R-:W-:-:S13]  /*0990*/  ISETP.NE.AND P0, PT, R2, 0x3, PT ;  /* 0x000000030200780c */ /* 0x004fda0003f05270 */
[----:B------:R-:W-:Y:S05]  /*09a0*/  @P0 BRA `(.L_x_12) ;  /* 0x0000000000300947 */ /* 0x000fea0003800000 */
[----:B-1----:R-:W1:Y:S01]  /*09b0*/  S2UR UR5, SR_CgaCtaId ;  /* 0x00000000000579c3 */ /* 0x002e620000008800 */
[----:B------:R-:W-:Y:S01]  /*09c0*/  UMOV UR7, 0x400 ;  /* 0x0000040000077882 */ /* 0x000fe20000000000 */
[----:B------:R-:W-:Y:S01]  /*09d0*/  UMOV UR4, 0x20 ;  /* 0x0000002000047882 */ /* 0x000fe20000000000 */
[----:B------:R-:W-:Y:S01]  /*09e0*/  ELECT P0, URZ, PT ;  /* 0x0000000000ff782f */ /* 0x000fe20003800000 */
[----:B------:R-:W-:-:S04]  /*09f0*/  UIADD3 UR10, UPT, UPT, -UR4, 0x100000, URZ ;  /* 0x00100000040a7890 */ /* 0x000fc8000fffe1ff */
[----:B------:R-:W-:Y:S02]  /*0a00*/  USHF.L.U32 UR11, UR10, 0xb, URZ ;  /* 0x0000000b0a0b7899 */ /* 0x000fe400080006ff */
[----:B------:R-:W-:Y:S02]  /*0a10*/  USHF.L.U32 UR10, UR10, 0x1, URZ ;  /* 0x000000010a0a7899 */ /* 0x000fe400080006ff */
[----:B-1----:R-:W-:Y:S01]  /*0a20*/  ULEA UR5, UR5, UR7, 0x18 ;  /* 0x0000000705057291 */ /* 0x002fe2000f8ec0ff */
[----:B------:R-:W1:Y:S11]  /*0a30*/  FENCE.VIEW.ASYNC.S ;  /* 0x00000000000073c6 */ /* 0x000e760000000000 */
[----:B-1----:R2:W1:Y:S01]  /*0a40*/  SYNCS.EXCH.64 URZ, [UR5+0x130], UR10 ;  /* 0x0001300a05ff75b2 */ /* 0x0024620008000100 */
[----:B------:R2:W1:Y:S02]  /*0a50*/  SYNCS.EXCH.64 URZ, [UR5+0x138], UR10 ;  /* 0x0001380a05ff75b2 */ /* 0x0004640008000100 */
[----:B--2---:R-:W-:Y:S01]  /*0a60*/  NOP ;  /* 0x0000000000007918 */ /* 0x004fe20000000000 */
.L_x_12:
[----:B------:R-:W2:Y:S01]  /*0a70*/  SHFL.IDX PT, R2, R92, RZ, 0x1f ;  /* 0x00001fff5c027589 */ /* 0x000ea200000e0000 */
[----:B------:R-:W-:Y:S01]  /*0a80*/  NOP ;  /* 0x0000000000007918 */ /* 0x000fe20000000000 */
[----:B--2---:R-:W-:-:S13]  /*0a90*/  ISETP.NE.AND P0, PT, R2, 0x4, PT ;  /* 0x000000040200780c */ /* 0x004fda0003f05270 */
[----:B------:R-:W-:Y:S05]  /*0aa0*/  @P0 BRA `(.L_x_13) ;  /* 0x00000000004c0947 */ /* 0x000fea0003800000 */
[----:B-1----:R-:W1:Y:S01]  /*0ab0*/  S2UR UR5, SR_CgaCtaId ;  /* 0x00000000000579c3 */ /* 0x002e620000008800 */
[----:B------:R-:W-:Y:S01]  /*0ac0*/  UMOV UR9, 0x100 ;  /* 0x0000010000097882 */ /* 0x000fe20000000000 */
[----:B------:R-:W-:Y:S01]  /*0ad0*/  UMOV UR7, 0x400 ;  /* 0x0000040000077882 */ /* 0x000fe20000000000 */
[----:B------:R-:W-:Y:S01]  /*0ae0*/  USEL UR9, UR9, 0xe0, UP2 ;  /* 0x000000e009097887 */ /* 0x000fe20009000000 */
[----:B------:R-:W-:Y:S01]  /*0af0*/  UMOV UR4, 0x1 ;  /* 0x0000000100047882 */ /* 0x000fe20000000000 */
[----:B------:R-:W-:Y:S01]  /*0b00*/  ELECT P0, URZ, PT ;  /* 0x0000000000ff782f */ /* 0x000fe20003800000 */
[----:B------:R-:W-:-:S04]  /*0b10*/  UIADD3 UR10, UPT, UPT, -UR4, 0x100000, URZ ;  /* 0x00100000040a7890 */ /* 0x000fc8000fffe1ff */
[----:B------:R-:W-:Y:S02]  /*0b20*/  USHF.L.U32 UR11, UR10, 0xb, URZ ;  /* 0x0000000b0a0b7899 */ /* 0x000fe400080006ff */
[----:B------:R-:W-:Y:S02]  /*0b30*/  USHF.L.U32 UR10, UR10, 0x1, URZ ;  /* 0x000000010a0a7899 */ /* 0x000fe400080006ff */
[----:B------:R-:W-:-:S04]  /*0b40*/  UIADD3 UR12, UPT, UPT, -UR9, 0x100000, URZ ;  /* 0x00100000090c7890 */ /* 0x000fc8000fffe1ff */
[----:B------:R-:W-:Y:S02]  /*0b50*/  USHF.L.U32 UR13, UR12, 0xb, URZ ;  /* 0x0000000b0c0d7899 */ /* 0x000fe400080006ff */
[----:B------:R-:W-:Y:S02]  /*0b60*/  USHF.L.U32 UR12, UR12, 0x1, URZ ;  /* 0x000000010c0c7899 */ /* 0x000fe400080006ff */
[----:B-1----:R-:W-:Y:S01]  /*0b70*/  ULEA UR5, UR5, UR7, 0x18 ;  /* 0x0000000705057291 */ /* 0x002fe2000f8ec0ff */
[----:B------:R-:W1:Y:S11]  /*0b80*/  FENCE.VIEW.ASYNC.S ;  /* 0x00000000000073c6 */ /* 0x000e760000000000 */
[----:B-1----:R2:W1:Y:S01]  /*0b90*/  SYNCS.EXCH.64 URZ, [UR5+0x140], UR10 ;  /* 0x0001400a05ff75b2 */ /* 0x0024620008000100 */
[----:B------:R2:W1:Y:S01]  /*0ba0*/  SYNCS.EXCH.64 URZ, [UR5+0x150], UR12 ;  /* 0x0001500c05ff75b2 */ /* 0x0004620008000100 */
[----:B------:R2:W1:Y:S01]  /*0bb0*/  SYNCS.EXCH.64 URZ, [UR5+0x148], UR10 ;  /* 0x0001480a05ff75b2 */ /* 0x0004620008000100 */
[----:B------:R2:W1:Y:S02]  /*0bc0*/  SYNCS.EXCH.64 URZ, [UR5+0x158], UR12 ;  /* 0x0001580c05ff75b2 */ /* 0x0004640008000100 */
[----:B--2---:R-:W-:Y:S01]  /*0bd0*/  NOP ;  /* 0x0000000000007918 */ /* 0x004fe20000000000 */
.L_x_13:
[----:B------:R-:W2:Y:S01]  /*0be0*/  SHFL.IDX PT, R2, R92, RZ, 0x1f ;  /* 0x00001fff5c027589 */ /* 0x000ea200000e0000 */
[----:B------:R-:W-:Y:S01]  /*0bf0*/  NOP ;  /* 0x0000000000007918 */ /* 0x000fe20000000000 */
[----:B--2---:R-:W-:-:S13]  /*0c00*/  ISETP.NE.AND P0, PT, R2, 0x5, PT ;  /* 0x000000050200780c */ /* 0x004fda0003f05270 */
[----:B------:R-:W-:Y:S05]  /*0c10*/  @P0 BRA `(.L_x_14) ;  /* 0x0000000000580947 */ /* 0x000fea0003800000 */
[----:B-1----:R-:W1:Y:S01]  /*0c20*/  S2UR UR7, SR_CgaCtaId ;  /* 0x00000000000779c3 */ /* 0x002e620000008800 */
        /* <DEDUP_REMOVED lines=12> */
[----:B-1----:R2:W1:Y:S01]  /*0cf0*/  SYNCS.EXCH.64 URZ, [UR7+0x160], UR10 ;  /* 0x0001600a07ff75b2 */ /* 0x0024620008000100 */
[----:B------:R2:W1:Y:S01]  /*0d00*/  SYNCS.EXCH.64 URZ, [UR7+0x180], UR4 ;  /* 0x0001800407ff75b2 */ /* 0x0004620008000100 */
[----:B------:R2:W1:Y:S01]  /*0d10*/  SYNCS.EXCH.64 URZ, [UR7+0x168], UR10 ;  /* 0x0001680a07ff75b2 */ /* 0x0004620008000100 */
[----:B------:R2:W1:Y:S01]  /*0d20*/  SYNCS.EXCH.64 URZ, [UR7+0x188], UR4 ;  /* 0x0001880407ff75b2 */ /* 0x0004620008000100 */
[----:B------:R2:W1:Y:S01]  /*0d30*/  SYNCS.EXCH.64 URZ, [UR7+0x170], UR10 ;  /* 0x0001700a07ff75b2 */ /* 0x0004620008000100 */
[----:B------:R2:W1:Y:S01]  /*0d40*/  SYNCS.EXCH.64 URZ, [UR7+0x190], UR4 ;  /* 0x0001900407ff75b2 */ /* 0x0004620008000100 */
[----:B------:R2:W1:Y:S01]  /*0d50*/  SYNCS.EXCH.64 URZ, [UR7+0x178], UR10 ;  /* 0x0001780a07ff75b2 */ /* 0x0004620008000100 */
[----:B------:R2:W1:Y:S02]  /*0d60*/  SYNCS.EXCH.64 URZ, [UR7+0x198], UR4 ;  /* 0x0001980407ff75b2 */ /* 0x0004640008000100 */
[----:B--2---:R-:W-:Y:S01]  /*0d70*/  NOP ;  /* 0x0000000000007918 */ /* 0x004fe20000000000 */
.L_x_14:
        /* <DEDUP_REMOVED lines=18> */
.L_x_15:
[----:B-1----:R-:W1:Y:S01]  /*0ea0*/  S2UR UR5, SR_CTAID.X ;  /* 0x00000000000579c3 */ /* 0x002e620000002500 */
[----:B------:R-:W-:-:S05]  /*0eb0*/  CS2R.32 R87, SR_CgaSize ;  /* 0x0000000000577805 */ /* 0x000fca0000008a00 */
[----:B------:R-:W-:-:S05]  /*0ec0*/  IMAD R87, R87, -0xa0, RZ ;  /* 0xffffff6057577824 */ /* 0x000fca00078e02ff */
[----:B------:R-:W-:-:S14]  /*0ed0*/  R2UR UR9, R87 ;  /* 0x00000000570972ca */ /* 0x000fdc00000e0000 */
[----:B------:R-:W2:Y:S01]  /*0ee0*/  LDCU UR9, c[0x0][UR9+0x2b0] ;  /* 0x00005600090977ac */ /* 0x000ea20008000800 */
[----:B------:R-:W-:Y:S01]  /*0ef0*/  NOP ;  /* 0x0000000000007918 */ /* 0x000fe20000000000 */
[----:B------:R-:W-:-:S05]  /*0f00*/  CS2R.32 R87, SR_CgaSize ;  /* 0x0000000000577805 */ /* 0x000fca0000008a00 */
[----:B------:R-:W-:-:S05]  /*0f10*/  IMAD R87, R87, -0xa0, RZ ;  /* 0xffffff6057577824 */ /* 0x000fca00078e02ff */
[----:B------:R-:W-:-:S14]  /*0f20*/  R2UR UR7, R87 ;  /* 0x00000000570772ca */ /* 0x000fdc00000e0000 */
[----:B------:R-:W3:Y:S01]  /*0f30*/  LDCU UR7, c[0x0][UR7+0x2b4] ;  /* 0x00005680070777ac */ /* 0x000ee20008000800 */
[----:B------:R-:W4:Y:S08]  /*0f40*/  S2UR UR4, SR_CTAID.Y ;  /* 0x00000000000479c3 */ /* 0x000f300000002600 */
[----:B------:R-:W3:Y:S01]  /*0f50*/  LDC R10, c[0x0][0xb24] ;  /* 0x0002c900ff0a7b82 */ /* 0x000ee20000000800 */
[----:B-1----:R-:W-:-:S02]  /*0f60*/  I2FP.F32.U32 R87, UR5 ;  /* 0x0000000500577c45 */ /* 0x002fc40008201000 */
[----:B------:R-:W-:-:S05]  /*0f70*/  CS2R.32 R3, SR_CgaSize ;  /* 0x0000000000037805 */ /* 0x000fca0000008a00 */
[----:B------:R-:W-:-:S06]  /*0f80*/  IMAD R3, R3, -0xa0, RZ ;  /* 0xffffff6003037824 */ /* 0x000fcc00078e02ff */
[----:B------:R-:W1:Y:S01]  /*0f90*/  LDC R3, c[0x0][R3+0x2a0] ;  /* 0x0000a80003037b82 */ /* 0x000e620000000800 */
[----:B------:R-:W-:Y:S01]  /*0fa0*/  MOV R15, UR5 ;  /* 0x00000005000f7c02 */ /* 0x000fe20008000f00 */
[----:B--2---:R-:W-:Y:S01]  /*0fb0*/  FMUL R87, R87, UR9 ;  /* 0x0000000957577c20 */ /* 0x004fe20008400000 */
[----:B----4-:R-:W-:Y:S02]  /*0fc0*/  I2FP.F32.U32 R86, UR4 ;  /* 0x0000000400567c45 */ /* 0x010fe40008201000 */
[----:B------:R-:W-:-:S05]  /*0fd0*/  CS2R.32 R2, SR_CgaSize ;  /* 0x0000000000027805 */ /* 0x000fca0000008a00 */
[----:B------:R-:W-:-:S06]  /*0fe0*/  IMAD R2, R2, -0xa0, RZ ;  /* 0xffffff6002027824 */ /* 0x000fcc00078e02ff */
[----:B------:R-:W2:Y:S01]  /*0ff0*/  LDC R2, c[0x0][R2+0x2a4] ;  /* 0x0000a90002027b82 */ /* 0x000ea20000000800 */
[----:B------:R-:W-:Y:S01]  /*1000*/  MOV R14, UR4 ;  /* 0x00000004000e7c02 */ /* 0x000fe20008000f00 */
[----:B------:R-:W4:Y:S01]  /*1010*/  F2I.U32.TRUNC.NTZ R87, R87 ;  /* 0x0000005700577305 */ /* 0x000f22000020f000 */
[----:B---3--:R-:W-:-:S05]  /*1020*/  FMUL R86, R86, UR7 ;  /* 0x0000000756567c20 */ /* 0x008fca0008400000 */
[----:B------:R-:W-:Y:S01]  /*1030*/  BAR.SYNC.DEFER_BLOCKING 0x0 ;  /* 0x0000000000007b1d */ /* 0x000fe20000010000 */
[----:B------:R-:W-:-:S05]  /*1040*/  ISETP.GE.AND P0, PT, R10, 0x1, PT ;  /* 0x000000010a00780c */ /* 0x000fca0003f06270 */
[----:B------:R-:W3:Y:S02]  /*1050*/  F2I.U32.TRUNC.NTZ R86, R86 ;  /* 0x0000005600567305 */ /* 0x000ee4000020f000 */
[----:B------:R-:W2:Y:S01]  /*1060*/  S2UR UR36, SR_CTAID.Z ;  /* 0x00000000002479c3 */ /* 0x000ea20000002700 */
[----:B----4-:R-:W-:-:S05]  /*1070*/  IADD3 R87, PT, PT, -R87, RZ, RZ ;  /* 0x000000ff57577210 */ /* 0x010fca0007ffe1ff */
[----:B-1----:R-:W-:Y:S01]  /*1080*/  IMAD R87, R3, R87, UR5 ;  /* 0x0000000503577e24 */ /* 0x002fe2000f8e0257 */
[----:B---3--:R-:W-:-:S05]  /*1090*/  IADD3 R86, PT, PT, -R86, RZ, RZ ;  /* 0x000000ff56567210 */ /* 0x008fca0007ffe1ff */
[----:B--2---:R-:W-:Y:S01]  /*10a0*/  IMAD R86, R2, R86, UR4 ;  /* 0x0000000402567e24 */ /* 0x004fe2000f8e0256 */
[----:B------:R-:W-:Y:S06]  /*10b0*/  @!P0 BRA `(.L_x_16) ;  /* 0x0000000000b88947 */ /* 0x000fec0003800000 */
[----:B------:R-:W1:Y:S01]  /*10c0*/  LDC.64 R4, c[0x0][0xb18] ;  /* 0x0002c600ff047b82 */ /* 0x000e620000000a00 */
[----:B------:R-:W-:-:S07]  /*10d0*/  ISETP.NE.AND P0, PT, R10, 0x1, PT ;  /* 0x000000010a00780c */ /* 0x000fce0003f05270 */
[----:B------:R-:W2:Y:S08]  /*10e0*/  LDC R9, c[0x0][0xb0c] ;  /* 0x0002c300ff097b82 */ /* 0x000eb00000000800 */
[----:B------:R-:W3:Y:S08]  /*10f0*/  LDC R12, c[0x0][0x370] ;  /* 0x0000dc00ff0c7b82 */ /* 0x000ef00000000800 */
[----:B------:R-:W4:Y:S01]  /*1100*/  LDC R11, c[0x0][0x374] ;  /* 0x0000dd00ff0b7b82 */ /* 0x000f220000000800 */
[----:B-1----:R-:W-:-:S07]  /*1110*/  ISETP.NE.AND P1, PT, R4, 0x1, PT ;  /* 0x000000010400780c */ /* 0x002fce0003f25270 */
[----:B------:R-:W3:Y:S01]  /*1120*/  LDC.64 R6, c[0x0][0xb10] ;  /* 0x0002c400ff067b82 */ /* 0x000ee20000000a00 */
[----:B--2---:R-:W-:-:S07]  /*1130*/  ISETP.NE.AND P2, PT, R9, 0x1, PT ;  /* 0x000000010900780c */ /* 0x004fce0003f45270 */
[----:B------:R-:W1:Y:S08]  /*1140*/  LDC R8, c[0x0][0xb20] ;  /* 0x0002c800ff087b82 */ /* 0x000e700000000800 */
[----:B------:R-:W2:Y:S01]  /*1150*/  LDC.64 R2, c[0x0][0xb28] ;  /* 0x0002ca00ff027b82 */ /* 0x000ea20000000a00 */
[----:B----4-:R-:W-:-:S04]  /*1160*/  IMAD.HI.U32 R13, R11, R5, RZ ;  /* 0x000000050b0d7227 */ /* 0x010fc800078e00ff */
[----:B------:R-:W-:-:S04]  /*1170*/  IMAD.HI.U32 R5, R14, R5, RZ ;  /* 0x000000050e057227 */ /* 0x000fc800078e00ff */
[----:B---3--:R-:W-:-:S05]  /*1180*/  IMAD.HI.U32 R16, R12, R6, RZ ;  /* 0x000000060c107227 */ /* 0x008fca00078e00ff */
[-C--:B------:R-:W-:Y:S01]  /*1190*/  @P2 SHF.R.U32.HI R12, RZ, R7.reuse, R16 ;  /* 0x00000007ff0c2219 */ /* 0x080fe20000011610 */
[----:B------:R-:W-:Y:S01]  /*11a0*/  IMAD.HI.U32 R16, R15, R6, RZ ;  /* 0x000000060f107227 */ /* 0x000fe200078e00ff */
[-C--:B-1----:R-:W-:Y:S02]  /*11b0*/  @P1 SHF.R.U32.HI R11, RZ, R8.reuse, R13 ;  /* 0x00000008ff0b1219 */ /* 0x082fe4000001160d */
[----:B------:R-:W-:Y:S02]  /*11c0*/  SHF.R.U32.HI R5, RZ, R8, R5 ;  /* 0x00000008ff057219 */ /* 0x000fe40000011605 */
[----:B------:R-:W-:Y:S02]  /*11d0*/  SHF.R.U32.HI R16, RZ, R7, R16 ;  /* 0x00000007ff107219 */ /* 0x000fe40000011610 */
[----:B------:R-:W-:Y:S01]  /*11e0*/  SEL R5, R14, R5, !P1 ;  /* 0x000000050e057207 */ /* 0x000fe20004800000 */
[----:B--2---:R-:W-:Y:S01]  /*11f0*/  IMAD.HI.U32 R13, R11, R2, RZ ;  /* 0x000000020b0d7227 */ /* 0x004fe200078e00ff */
[----:B------:R-:W-:-:S03]  /*1200*/  SEL R16, R15, R16, !P2 ;  /* 0x000000100f107207 */ /* 0x000fc60005000000 */
[----:B------:R-:W-:Y:S01]  /*1210*/  IMAD.HI.U32 R6, R12, R2, RZ ;  /* 0x000000020c067227 */ /* 0x000fe200078e00ff */
[----:B------:R-:W-:-:S04]  /*1220*/  @P0 SHF.R.U32.HI R11, RZ, R3, R13 ;  /* 0x00000003ff0b0219 */ /* 0x000fc8000001160d */
[----:B------:R-:W-:Y:S01]  /*1230*/  @P0 SHF.R.U32.HI R12, RZ, R3, R6 ;  /* 0x00000003ff0c0219 */ /* 0x000fe20000011606 */
[----:B------:R-:W-:-:S04]  /*1240*/  IMAD R11, R11, R10, RZ ;  /* 0x0000000a0b0b7224 */ /* 0x000fc800078e02ff */
[----:B------:R-:W-:Y:S01]  /*1250*/  IMAD R6, R12, R10, RZ ;  /* 0x0000000a0c067224 */ /* 0x000fe200078e02ff */
[----:B------:R-:W-:-:S04]  /*1260*/  ISETP.GE.AND P1, PT, R5, R11, PT ;  /* 0x0000000b0500720c */ /* 0x000fc80003f26270 */
[----:B------:R-:W-:Y:S01]  /*1270*/  ISETP.GE.OR P1, PT, R16, R6, P1 ;  /* 0x000000061000720c */ /* 0x000fe20000f26670 */
[----:B------:R-:W-:-:S05]  /*1280*/  IMAD.HI.U32 R6, R5, R2, RZ ;  /* 0x0000000205067227 */ /* 0x000fca00078e00ff */
[----:B------:R-:W-:-:S04]  /*1290*/  SHF.R.U32.HI R6, RZ, R3, R6 ;  /* 0x00000003ff067219 */ /* 0x000fc80000011606 */
[----:B------:R-:W-:-:S03]  /*12a0*/  SEL R6, R5, R6, !P0 ;  /* 0x0000000605067207 */ /* 0x000fc60004000000 */
[----:B------:R-:W-:Y:S01]  /*12b0*/  @!P1 IMAD.HI.U32 R7, R16, R2, RZ ;  /* 0x0000000210079227 */ /* 0x000fe200078e00ff */
[----:B------:R-:W-:-:S04]  /*12c0*/  IADD3 R2, PT, PT, -R6, RZ, RZ ;  /* 0x000000ff06027210 */ /* 0x000fc80007ffe1ff */
[----:B------:R-:W-:Y:S01]  /*12d0*/  @!P1 SHF.R.U32.HI R3, RZ, R3, R7 ;  /* 0x00000003ff039219 */ /* 0x000fe20000011607 */
[----:B------:R-:W-:Y:S01]  /*12e0*/  IMAD R2, R10, R2, R5 ;  /* 0x000000020a027224 */ /* 0x000fe200078e0205 */
[----:B------:R-:W-:Y:S02]  /*12f0*/  IADD3 R7, PT, PT, -R5, RZ, RZ ;  /* 0x000000ff05077210 */ /* 0x000fe40007ffe1ff */
[----:B------:R-:W-:-:S03]  /*1300*/  @!P1 SEL R3, R16, R3, !P0 ;  /* 0x0000000310039207 */ /* 0x000fc60004000000 */
[----:B------:R-:W-:Y:S02]  /*1310*/  IMAD R7, R4, R7, R14 ;  /* 0x0000000704077224 */ /* 0x000fe400078e020e */
[--C-:B------:R-:W-:Y:S02]  /*1320*/  @!P1 IMAD.IADD R6, R6, 0x1, -R3.reuse ;  /* 0x0000000106069824 */ /* 0x100fe400078e0a03 */
[----:B------:R-:W-:Y:S01]  /*1330*/  @!P1 IMAD R3, R2, R12, R3 ;  /* 0x0000000c02039224 */ /* 0x000fe200078e0203 */
[----:B------:R-:W-:Y:S01]  /*1340*/  IADD3 R2, PT, PT, -R16, RZ, RZ ;  /* 0x000000ff10027210 */ /* 0x000fe20007ffe1ff */
[----:B------:R-:W-:Y:S02]  /*1350*/  @!P1 IMAD R5, R6, R10, R16 ;  /* 0x0000000a06059224 */ /* 0x000fe400078e0210 */
[----:B------:R-:W-:Y:S02]  /*1360*/  @!P1 IMAD.MOV.U32 R16, RZ, RZ, R3 ;  /* 0x000000ffff109224 */ /* 0x000fe400078e0003 */
[----:B------:R-:W-:-:S02]  /*1370*/  IMAD R2, R9, R2, R15 ;  /* 0x0000000209027224 */ /* 0x000fc400078e020f */
[----:B------:R-:W-:Y:S02]  /*1380*/  IMAD R14, R5, R4, R7 ;  /* 0x00000004050e7224 */ /* 0x000fe400078e0207 */
[----:B------:R-:W-:Y:S02]  /*1390*/  IMAD R15, R16, R9, R2 ;  /* 0x00000009100f7224 */ /* 0x000fe400078e0202 */
.L_x_16:
[----:B------:R-:W1:Y:S01]  /*13a0*/  LDCU UR4, c[0x0][0xb30] ;  /* 0x00016600ff0477ac */ /* 0x000e620008000800 */
[----:B------:R-:W2:Y:S08]  /*13b0*/  S2UR UR37, SR_CgaCtaId ;  /* 0x00000000002579c3 */ /* 0x000eb00000008800 */
[----:B------:R-:W3:Y:S01]  /*13c0*/  LDC R40, c[0x0][0xb24] ;  /* 0x0002c900ff287b82 */ /* 0x000ee20000000800 */
[----:B-1----:R-:W-:-:S09]  /*13d0*/  UISETP.NE.AND UP1, UPT, UR4, 0x1, UPT ;  /* 0x000000010400788c */ /* 0x002fd2000bf25270 */
[----:B--2---:R-:W-:Y:S05]  /*13e0*/  BRA.U UP1, `(.L_x_17) ;  /* 0x0000000101407547 */ /* 0x004fea000b800000 */
[----:B------:R-:W1:Y:S08]  /*13f0*/  LDC.64 R4, c[0x0][0xb10] ;  /* 0x0002c400ff047b82 */ /* 0x000e700000000a00 */
[----:B------:R-:W2:Y:S08]  /*1400*/  LDC.64 R2, c[0x0][0xb18] ;  /* 0x0002c600ff027b82 */ /* 0x000eb00000000a00 */
[----:B------:R-:W4:Y:S08]  /*1410*/  LDC R6, c[0x0][0xb20] ;  /* 0x0002c800ff067b82 */ /* 0x000f300000000800 */
[----:B------:R-:W3:Y:S01]  /*1420*/  LDC R7, c[0x0][0xb0c] ;  /* 0x0002c300ff077b82 */ /* 0x000ee20000000800 */
[----:B-1----:R-:W-:-:S05]  /*1430*/  IMAD.HI.U32 R4, R15, R4, RZ ;  /* 0x000000040f047227 */ /* 0x002fca00078e00ff */
[----:B------:R-:W-:Y:S01]  /*1440*/  SHF.R.U32.HI R4, RZ, R5, R4 ;  /* 0x00000005ff047219 */ /* 0x000fe20000011604 */
[----:B--2---:R-:W-:Y:S01]  /*1450*/  IMAD.HI.U32 R3, R14, R3, RZ ;  /* 0x000000030e037227 */ /* 0x004fe200078e00ff */
[----:B------:R-:W-:-:S04]  /*1460*/  ISETP.NE.AND P0, PT, R2, 0x1, PT ;  /* 0x000000010200780c */ /* 0x000fc80003f05270 */
[----:B----4-:R-:W-:-:S04]  /*1470*/  SHF.R.U32.HI R3, RZ, R6, R3 ;  /* 0x00000006ff037219 */ /* 0x010fc80000011603 */
[----:B------:R-:W-:Y:S02]  /*1480*/  SEL R3, R14, R3, !P0 ;  /* 0x000000030e037207 */ /* 0x000fe40004000000 */
[----:B---3--:R-:W-:-:S04]  /*1490*/  ISETP.NE.AND P1, PT, R7, 0x1, PT ;  /* 0x000000010700780c */ /* 0x008fc80003f25270 */
[----:B------:R-:W-:-:S05]  /*14a0*/  SEL R4, R15, R4, !P1 ;  /* 0x000000040f047207 */ /* 0x000fca0004800000 */
[----:B------:R-:W-:Y:S02]  /*14b0*/  IMAD.IADD R5, R3, 0x1, -R4 ;  /* 0x0000000103057824 */ /* 0x000fe400078e0a04 */
[----:B------:R-:W-:Y:S02]  /*14c0*/  IMAD.IADD R3, R4, 0x1, -R3 ;  /* 0x0000000104037824 */ /* 0x000fe400078e0a03 */
[----:B------:R-:W-:Y:S02]  /*14d0*/  IMAD R15, R5, R7, R15 ;  /* 0x00000007050f7224 */ /* 0x000fe400078e020f */
[----:B------:R-:W-:-:S07]  /*14e0*/  IMAD R14, R3, R2, R14 ;  /* 0x00000002030e7224 */ /* 0x000fce00078e020e */
.L_x_17:
[----:B------:R-:W-:Y:S01]  /*14f0*/  BAR.SYNC.DEFER_BLOCKING 0x0 ;  /* 0x0000000000007b1d */ /* 0x000fe20000010000 */
[----:B------:R-:W-:Y:S01]  /*1500*/  UISETP.NE.AND UP1, UPT, UR8, 0x2, UPT ;  /* 0x000000020800788c */ /* 0x000fe2000bf25270 */
[----:B------:R-:W-:Y:S02]  /*1510*/  ISETP.NE.OR P5, PT, R0, 0x2, !P5 ;  /* 0x000000020000780c */ /* 0x000fe40006fa5670 */
[----:B------:R-:W-:-:S06]  /*1520*/  LOP3.LUT R2, R93, 0x1f, RZ, 0xc0, !PT ;  /* 0x0000001f5d027812 */ /* 0x000fcc00078ec0ff */
[----:B------:R-:W-:Y:S05]  /*1530*/  BRA.U UP1, `(.L_x_18) ;  /* 0x00000019010c7547 */ /* 0x000fea000b800000 */
[----:B------:R-:W1:Y:S01]  /*1540*/  LDCU UR13, c[0x0][0x38c] ;  /* 0x00007180ff0d77ac */ /* 0x000e620008000800 */
[----:B------:R-:W2:Y:S01]  /*1550*/  LDC R8, c[0x0][0x370] ;  /* 0x0000dc00ff087b82 */ /* 0x000ea20000000800 */
[----:B------:R-:W-:Y:S01]  /*1560*/  PLOP3.LUT P1, PT, PT, PT, UP2, 0x80, 0x8 ;  /* 0x000000000008781c */ /* 0x000fe20003f2f028 */
[----:B------:R-:W-:Y:S01]  /*1570*/  IMAD.MOV.U32 R17, RZ, RZ, 0x1 ;  /* 0x00000001ff117424 */ /* 0x000fe200078e00ff */
[----:B------:R-:W-:Y:S01]  /*1580*/  ISETP.EQ.OR P4, PT, R2, RZ, P5 ;  /* 0x000000ff0200720c */ /* 0x000fe20002f82670 */
[----:B------:R-:W-:Y:S01]  /*1590*/  IMAD.MOV.U32 R16, RZ, RZ, RZ ;  /* 0x000000ffff107224 */ /* 0x000fe200078e00ff */
[----:B------:R-:W-:Y:S02]  /*15a0*/  PLOP3.LUT P1, PT, P1, PT, PT, 0x8, 0x80 ;  /* 0x000000000080781c */ /* 0x000fe40000f2e170 */
[----:B------:R-:W-:Y:S01]  /*15b0*/  CS2R R12, SRZ ;  /* 0x00000000000c7805 */ /* 0x000fe2000001ff00 */
[----:B------:R-:W-:Y:S01]  /*15c0*/  IMAD.MOV.U32 R11, RZ, RZ, 0x1 ;  /* 0x00000001ff0b7424 */ /* 0x000fe200078e00ff */
[----:B------:R-:W4:Y:S01]  /*15d0*/  LDC R0, c[0x0][0x374] ;  /* 0x0000dd00ff007b82 */ /* 0x000f220000000800 */
[----:B------:R-:W2:Y:S01]  /*15e0*/  LDCU.64 UR22, c[0x0][0x348] ;  /* 0x00006900ff1677ac */ /* 0x000ea20008000a00 */
[----:B------:R-:W-:Y:S01]  /*15f0*/  UMOV UR6, URZ ;  /* 0x000000ff00067c82 */ /* 0x000fe20008000000 */
[----:B-1----:R-:W-:-:S04]  /*1600*/  UIADD3 UR5, UPT, UPT, UR13, 0x1f, URZ ;  /* 0x0000001f0d057890 */ /* 0x002fc8000fffe0ff */
[----:B------:R-:W-:-:S04]  /*1610*/  USHF.R.S32.HI UR4, URZ, 0x1f, UR5 ;  /* 0x0000001fff047899 */ /* 0x000fc80008011405 */
[----:B------:R-:W-:-:S04]  /*1620*/  ULEA.HI UR4, UR4, UR5, URZ, 0x5 ;  /* 0x0000000504047291 */ /* 0x000fc8000f8f28ff */
[----:B------:R-:W-:Y:S02]  /*1630*/  USHF.R.S32.HI UR15, URZ, 0x5, UR4 ;  /* 0x00000005ff0f7899 */ /* 0x000fe40008011404 */
[----:B------:R-:W-:Y:S02]  /*1640*/  UIADD3 UR4, UPT, UPT, UR13, -0x1, URZ ;  /* 0xffffffff0d047890 */ /* 0x000fe4000fffe0ff */
[----:B------:R-:W-:Y:S02]  /*1650*/  UISETP.LT.U32.AND UP0, UPT, UR15, 0x10, UPT ;  /* 0x000000100f00788c */ /* 0x000fe4000bf01070 */
[----:B------:R-:W-:Y:S02]  /*1660*/  UISETP.GE.U32.AND UP1, UPT, UR4, -0x3f, UPT ;  /* 0xffffffc10400788c */ /* 0x000fe4000bf26070 */
[----:B------:R-:W-:Y:S02]  /*1670*/  USEL UR14, UR15, 0x10, UP0 ;  /* 0x000000100f0e7887 */ /* 0x000fe40008000000 */
[----:B------:R-:W-:-:S02]  /*1680*/  UIADD3 UR13, UPT, UPT, UR13, 0x3e, URZ ;  /* 0x0000003e0d0d7890 */ /* 0x000fc4000fffe0ff */
[----:B------:R-:W-:Y:S02]  /*1690*/  UIADD3 UR5, UPT, UPT, UR14, -0x1, URZ ;  /* 0xffffffff0e057890 */ /* 0x000fe4000fffe0ff */
[----:B------:R-:W-:-:S03]  /*16a0*/  UIADD3 UR7, UPT, UPT, UR15, -UR14, URZ ;  /* 0x8000000e0f077290 */ /* 0x000fc6000fffe0ff */
[----:B------:R-:W-:-:S04]  /*16b0*/  @UP1 UIADD3 UR5, UPT, UPT, UR14, URZ, URZ ;  /* 0x000000ff0e051290 */ /* 0x000fc8000fffe0ff */
[----:B--2---:R-:W-:-:S12]  /*16c0*/  UIADD3 UR5, UPT, UPT, UR5, 0x1, URZ ;  /* 0x0000000105057890 */ /* 0x004fd8000fffe0ff */
.L_x_36:
[----:B------:R-:W-:Y:S01]  /*16d0*/  UISETP.NE.AND UP0, UPT, UR37, URZ, UPT ;  /* 0x000000ff2500728c */ /* 0x000fe2000bf05270 */
[----:B------:R-:W1:Y:S08]  /*16e0*/  S2UR UR37, SR_CgaCtaId ;  /* 0x00000000002579c3 */ /* 0x000e700000008800 */
[----:B------:R-:W-:Y:S05]  /*16f0*/  BRA.U UP0, `(.L_x_19) ;  /* 0x0000000100347547 */ /* 0x000fea000b800000 */
[----:B------:R-:W2:Y:S01]  /*1700*/  S2R R2, SR_CgaCtaId ;  /* 0x0000000000027919 */ /* 0x000ea20000008800 */
[----:B------:R-:W-:-:S04]  /*1710*/  MOV R3, 0x400 ;  /* 0x0000040000037802 */ /* 0x000fc80000000f00 */
[----:B--2---:R-:W-:Y:S02]  /*1720*/  LEA R2, R2, R3, 0x18 ;  /* 0x0000000302027211 */ /* 0x004fe400078ec0ff */
[----:B------:R-:W-:-:S03]  /*1730*/  SHF.L.U32 R3, R11, 0x1f, RZ ;  /* 0x0000001f0b037819 */ /* 0x000fc600000006ff */
[----:B------:R-:W-:-:S04]  /*1740*/  IMAD R2, R12, 0x8, R2 ;  /* 0x000000080c027824 */ /* 0x000fc800078e0202 */
[----:B------:R-:W2:Y:S02]  /*1750*/  SYNCS.PHASECHK.TRANS64.TRYWAIT P0, [R2+URZ+0x1b0], R3 ;  /* 0x0001b003020075a7 */ /* 0x000ea400080011ff */
[----:B--2---:R-:W-:Y:S05]  /*1760*/  @!P0 BRA `(.L_x_20) ;  /* 0x0000006400208947 */ /* 0x004fea0003800000 */
.L_x_128:
[----:B------:R-:W-:Y:S01]  /*1770*/  VIADD R12, R12, 0x1 ;  /* 0x000000010c0c7836 */ /* 0x000fe20000000000 */
[----:B------:R2:W-:Y:S04]  /*1780*/  SYNCS.ARRIVE.TRANS64.A1T0 RZ, [R2+URZ+0x1a0], RZ ;  /* 0x0001a0ff02ff79a7 */ /* 0x0005e800081000ff */
[----:B------:R-:W-:-:S04]  /*1790*/  ISETP.NE.AND P0, PT, R12, 0x2, PT ;  /* 0x000000020c00780c */ /* 0x000fc80003f05270 */
[----:B------:R-:W-:Y:S02]  /*17a0*/  SEL R12, R12, RZ, P0 ;  /* 0x000000ff0c0c7207 */ /* 0x000fe40000000000 */
[----:B--2---:R-:W-:-:S04]  /*17b0*/  SEL R2, RZ, 0x1, P0 ;  /* 0x00000001ff027807 */ /* 0x004fc80000000000 */
[----:B------:R-:W-:-:S07]  /*17c0*/  LOP3.LUT R11, R11, R2, RZ, 0x3c, !PT ;  /* 0x000000020b0b7212 */ /* 0x000fce00078e3cff */
.L_x_19:
[----:B------:R-:W-:Y:S01]  /*17d0*/  UMOV UR4, 0x400 ;  /* 0x0000040000047882 */ /* 0x000fe20000000000 */
[----:B------:R-:W-:Y:S01]  /*17e0*/  SHF.L.U32 R2, R17, 0x1f, RZ ;  /* 0x0000001f11027819 */ /* 0x000fe200000006ff */
[----:B-1----:R-:W-:Y:S01]  /*17f0*/  ULEA UR4, UR37, UR4, 0x18 ;  /* 0x0000000425047291 */ /* 0x002fe2000f8ec0ff */
[----:B------:R-:W-:Y:S01]  /*1800*/  R2UR UR35, R15 ;  /* 0x000000000f2372ca */ /* 0x000fe200000e0000 */
[----:B------:R-:W-:Y:S01]  /*1810*/  UISETP.GE.U32.AND UP0, UPT, UR13, 0x3f, UPT ;  /* 0x0000003f0d00788c */ /* 0x000fe2000bf06070 */
[----:B------:R-:W-:Y:S01]  /*1820*/  R2UR UR10, R14 ;  /* 0x000000000e0a72ca */ /* 0x000fe200000e0000 */
[----:B------:R-:W-:Y:S01]  /*1830*/  ULEA UR8, UR6, UR4, 0x3 ;  /* 0x0000000406087291 */ /* 0x000fe2000f8e18ff */
[----:B------:R-:W-:-:S08]  /*1840*/  UMOV UR24, URZ ;  /* 0x000000ff00187c82 */ /* 0x000fd00008000000 */
[----:B------:R1:W2:Y:S01]  /*1850*/  SYNCS.PHASECHK.TRANS64.TRYWAIT P0, [UR8+0x80], R2 ;  /* 0x00008002ff0075a7 */ /* 0x0002a20008001108 */
[----:B------:R-:W-:Y:S02]  /*1860*/  USHF.L.U32 UR35, UR35, 0x7, URZ ;  /* 0x0000000723237899 */ /* 0x000fe400080006ff */
[----:B------:R-:W-:Y:S01]  /*1870*/  USHF.L.U32 UR10, UR10, 0x6, URZ ;  /* 0x000000060a0a7899 */ /* 0x000fe200080006ff */
[----:B------:R-:W-:Y:S11]  /*1880*/  BRA.U !UP0, `(.L_x_21) ;  /* 0x0000000108a87547 */ /* 0x000ff6000b800000 */
[----:B------:R-:W-:Y:S01]  /*1890*/  UMOV UR16, URZ ;  /* 0x000000ff00107c82 */ /* 0x000fe20008000000 */
[----:B------:R-:W-:-:S05]  /*18a0*/  UMOV UR17, UR6 ;  /* 0x0000000600117c82 */ /* 0x000fca0008000000 */
.L_x_26:
[----:B-1----:R-:W-:Y:S01]  /*18b0*/  ULEA UR33, UR17, UR4, 0x3 ;  /* 0x0000000411217291 */ /* 0x002fe2000f8e18ff */
[----:B--2---:R-:W-:Y:S01]  /*18c0*/  @!P5 MOV R3, 0x3000 ;  /* 0x000030000003d802 */ /* 0x004fe20000000f00 */
[----:B--2---:R-:W-:Y:S10]  /*18d0*/  @P0 BRA `(.L_x_22) ;  /* 0x00000000000c0947 */ /* 0x004ff40003800000 */
[----:B------:R-:W-:-:S04]  /*18e0*/  SHF.L.U32 R4, R17, 0x1f, RZ ;  /* 0x0000001f11047819 */ /* 0x000fc800000006ff */
[----:B------:R-:W2:Y:S02]  /*18f0*/  SYNCS.PHASECHK.TRANS64.TRYWAIT P0, [UR33+0x80], R4 ;  /* 0x00008004ff0075a7 */ /* 0x000ea40008001121 */
[----:B--2---:R-:W-:Y:S05]  /*1900*/  @!P0 BRA `(.L_x_23) ;  /* 0x0000006000cc8947 */ /* 0x004fea0003800000 */
.L_x_22:
[----:B------:R2:W-:Y:S01]  /*1910*/  @!P5 SYNCS.ARRIVE.TRANS64 RZ, [UR33], R3 ;  /* 0x00000003ffffd9a7 */ /* 0x0005e20008000021 */
[----:B------:R-:W-:Y:S04]  /*1920*/  BSSY.RECONVERGENT B0, `(.L_x_24) ;  /* 0x0000003000007945 */ /* 0x000fe80003800200 */
[----:B------:R-:W-:Y:S05]  /*1930*/  @P4 BRA `(.L_x_25) ;  /* 0x0000000000044947 */ /* 0x000fea0003800000 */
[----:B------:R-:W-:Y:S05]  /*1940*/  BPT.TRAP 0x1 ;  /* 0x000000040000795c */ /* 0x000fea0000300000 */
.L_x_25:
[----:B------:R-:W-:Y:S05]  /*1950*/  BSYNC.RECONVERGENT B0 ;  /* 0x0000000000007941 */ /* 0x000fea0003800200 */
.L_x_24:
[----:B------:R-:W-:Y:S02]  /*1960*/  UIADD3 UR6, UPT, UPT, UR17, 0x1, URZ ;  /* 0x0000000111067890 */ /* 0x000fe4000fffe0ff */
[----:B------:R-:W-:Y:S02]  /*1970*/  ULEA UR32, UR17, UR4, 0xd ;  /* 0x0000000411207291 */ /* 0x000fe4000f8e68ff */
[----:B------:R-:W-:Y:S02]  /*1980*/  UISETP.NE.AND UP0, UPT, UR6, 0x10, UPT ;  /* 0x000000100600788c */ /* 0x000fe4000bf05270 */
[----:B------:R-:W-:Y:S02]  /*1990*/  UIADD3 UR26, UP1, UPT, UR22, 0x80, URZ ;  /* 0x00000080161a7890 */ /* 0x000fe4000ff3e0ff */
[----:B------:R-:W-:Y:S02]  /*19a0*/  USEL UR9, URZ, 0x1, UP0 ;  /* 0x00000001ff097887 */ /* 0x000fe40008000000 */
[----:B------:R-:W-:-:S02]  /*19b0*/  USEL UR6, UR6, URZ, UP0 ;  /* 0x000000ff06067287 */ /* 0x000fc40008000000 */
[----:B------:R-:W-:Y:S02]  /*19c0*/  UIADD3 UR20, UP0, UPT, UR22, 0x180, URZ ;  /* 0x0000018016147890 */ /* 0x000fe4000ff1e0ff */
[----:B------:R-:W-:Y:S01]  /*19d0*/  ULEA UR8, UR6, UR4, 0x3 ;  /* 0x0000000406087291 */ /* 0x000fe2000f8e18ff */
[----:B------:R-:W-:Y:S01]  /*19e0*/  LOP3.LUT R17, R17, UR9, RZ, 0x3c, !PT ;  /* 0x0000000911117c12 */ /* 0x000fe2000f8e3cff */
[----:B------:R-:W-:Y:S02]  /*19f0*/  USHF.L.U32 UR34, UR16, 0x5, URZ ;  /* 0x0000000510227899 */ /* 0x000fe400080006ff */
[----:B------:R-:W-:Y:S01]  /*1a00*/  UIADD3.X UR27, UPT, UPT, URZ, UR23, URZ, UP1, !UPT ;  /* 0x00000017ff1b7290 */ /* 0x000fe20008ffe4ff */
[----:B-1----:R-:W-:Y:S01]  /*1a10*/  SHF.L.U32 R2, R17, 0x1f, RZ ;  /* 0x0000001f11027819 */ /* 0x002fe200000006ff */
[----:B------:R-:W-:Y:S02]  /*1a20*/  UIADD3 UR32, UPT, UPT, UR32, 0x6400, URZ ;  /* 0x0000640020207890 */ /* 0x000fe4000fffe0ff */
[----:B------:R-:W-:Y:S01]  /*1a30*/  UIADD3.X UR21, UPT, UPT, URZ, UR23, URZ, UP0, !UPT ;  /* 0x00000017ff157290 */ /* 0x000fe200087fe4ff */
[----:B------:R1:W1:Y:S01]  /*1a40*/  SYNCS.PHASECHK.TRANS64.TRYWAIT P0, [UR8+0x80], R2 ;  /* 0x00008002ff0075a7 */ /* 0x0002620008001108 */
[----:B------:R-:W-:Y:S01]  /*1a50*/  ULEA UR8, UR17, UR4, 0xc ;  /* 0x0000000411087291 */ /* 0x000fe2000f8e60ff */
[----:B------:R-:W-:Y:S01]  /*1a60*/  UMOV UR18, 0x0 ;  /* 0x0000000000127882 */ /* 0x000fe20000000000 */
[----:B------:R-:W-:-:S02]  /*1a70*/  UMOV UR19, 0x10000000 ;  /* 0x1000000000137882 */ /* 0x000fc40000000000 */
[----:B------:R-:W-:Y:S01]  /*1a80*/  UIADD3 UR8, UPT, UPT, UR8, 0x26400, URZ ;  /* 0x0002640008087890 */ /* 0x000fe2000fffe0ff */
[----:B------:R1:W-:Y:S01]  /*1a90*/  UTMALDG.3D [UR32], [UR26], desc[UR18] ;  /* 0x000012201a0075b4 */ /* 0x0003e20008011000 */
[----:B------:R-:W-:Y:S01]  /*1aa0*/  UMOV UR12, UR36 ;  /* 0x00000024000c7c82 */ /* 0x000fe20008000000 */
[----:B------:R-:W-:Y:S01]  /*1ab0*/  UMOV UR9, UR33 ;  /* 0x0000002100097c82 */ /* 0x000fe20008000000 */
[----:B------:R-:W-:Y:S01]  /*1ac0*/  UMOV UR11, UR34 ;  /* 0x00000022000b7c82 */ /* 0x000fe20008000000 */
[----:B------:R-:W-:Y:S01]  /*1ad0*/  UIADD3 UR16, UPT, UPT, UR16, 0x1, URZ ;  /* 0x0000000110107890 */ /* 0x000fe2000fffe0ff */
[----:B------:R-:W-:Y:S01]  /*1ae0*/  UMOV UR24, UR5 ;  /* 0x0000000500187c82 */ /* 0x000fe20008000000 */
[----:B------:R-:W-:Y:S02]  /*1af0*/  UMOV UR17, UR6 ;  /* 0x0000000600117c82 */ /* 0x000fe40008000000 */
[----:B------:R1:W-:Y:S01]  /*1b00*/  UTMALDG.3D [UR8], [UR20], desc[UR18] ;  /* 0x00001208140075b4 */ /* 0x0003e20008011000 */
[----:B------:R-:W-:-:S09]  /*1b10*/  UISETP.NE.AND UP0, UPT, UR16, UR5, UPT ;  /* 0x000000051000728c */ /* 0x000fd2000bf05270 */
[----:B------:R-:W-:Y:S05]  /*1b20*/  BRA.U UP0, `(.L_x_26) ;  /* 0xfffffffd00607547 */ /* 0x000fea000b83ffff */
.L_x_21:
[----:B-1----:R-:W-:Y:S01]  /*1b30*/  ULEA UR8, UR6, UR4, 0x3 ;  /* 0x0000000406087291 */ /* 0x002fe2000f8e18ff */
[----:B------:R-:W-:Y:S01]  /*1b40*/  SHF.L.U32 R2, R17, 0x1f, RZ ;  /* 0x0000001f11027819 */ /* 0x000fe200000006ff */
[----:B------:R-:W-:Y:S01]  /*1b50*/  @!P1 SYNCS.ARRIVE.TRANS64.A1T0 RZ, [UR4+0x138], RZ ;  /* 0x000138ffffff99a7 */ /* 0x000fe20008100004 */
[----:B------:R-:W-:-:S06]  /*1b60*/  UISETP.GT.AND UP0, UPT, UR15, UR14, UPT ;  /* 0x0000000e0f00728c */ /* 0x000fcc000bf04270 */
[----:B--2---:R1:W2:Y:S03]  /*1b70*/  SYNCS.PHASECHK.TRANS64.TRYWAIT P0, [UR8+0x80], R2 ;  /* 0x00008002ff0075a7 */ /* 0x0042a60008001108 */
[----:B------:R-:W-:Y:S05]  /*1b80*/  BRA.U !UP0, `(.L_x_27) ;  /* 0x0000000108ac7547 */ /* 0x000fea000b800000 */
[----:B------:R-:W-:Y:S01]  /*1b90*/  UIADD3 UR21, UPT, UPT, UR7, UR24, URZ ;  /* 0x0000001807157290 */ /* 0x000fe2000fffe0ff */
[----:B------:R-:W-:-:S11]  /*1ba0*/  UMOV UR25, UR6 ;  /* 0x0000000600197c82 */ /* 0x000fd60008000000 */
.L_x_32:
[----:B-1----:R-:W-:Y:S01]  /*1bb0*/  ULEA UR17, UR25, UR4, 0x3 ;  /* 0x0000000419117291 */ /* 0x002fe2000f8e18ff */
[----:B--2---:R-:W-:Y:S01]  /*1bc0*/  @!P5 MOV R3, 0x3000 ;  /* 0x000030000003d802 */ /* 0x004fe20000000f00 */
[----:B--2---:R-:W-:Y:S10]  /*1bd0*/  @P0 BRA `(.L_x_28) ;  /* 0x00000000000c0947 */ /* 0x004ff40003800000 */
[----:B------:R-:W-:-:S04]  /*1be0*/  SHF.L.U32 R4, R17, 0x1f, RZ ;  /* 0x0000001f11047819 */ /* 0x000fc800000006ff */
[----:B------:R-:W2:Y:S02]  /*1bf0*/  SYNCS.PHASECHK.TRANS64.TRYWAIT P0, [UR17+0x80], R4 ;  /* 0x00008004ff0075a7 */ /* 0x000ea40008001111 */
[----:B--2---:R-:W-:Y:S05]  /*1c00*/  @!P0 BRA `(.L_x_29) ;  /* 0x0000006000248947 */ /* 0x004fea0003800000 */
.L_x_28:
[----:B------:R2:W-:Y:S01]  /*1c10*/  @!P5 SYNCS.ARRIVE.TRANS64 RZ, [UR17], R3 ;  /* 0x00000003ffffd9a7 */ /* 0x0005e20008000011 */
[----:B------:R-:W-:Y:S04]  /*1c20*/  BSSY.RECONVERGENT B0, `(.L_x_30) ;  /* 0x0000003000007945 */ /* 0x000fe80003800200 */
[----:B------:R-:W-:Y:S05]  /*1c30*/  @P4 BRA `(.L_x_31) ;  /* 0x0000000000044947 */ /* 0x000fea0003800000 */
[----:B------:R-:W-:Y:S05]  /*1c40*/  BPT.TRAP 0x1 ;  /* 0x000000040000795c */ /* 0x000fea0000300000 */
.L_x_31:
[----:B------:R-:W-:Y:S05]  /*1c50*/  BSYNC.RECONVERGENT B0 ;  /* 0x0000000000007941 */ /* 0x000fea0003800200 */
.L_x_30:
        /* <DEDUP_REMOVED lines=10> */
[----:B------:R-:W-:Y:S01]  /*1d00*/  UIADD3 UR16, UPT, UPT, UR16, 0x6400, URZ ;  /* 0x0000640010107890 */ /* 0x000fe2000fffe0ff */
[----:B-1----:R-:W-:Y:S01]  /*1d10*/  SHF.L.U32 R2, R17, 0x1f, RZ ;  /* 0x0000001f11027819 */ /* 0x002fe200000006ff */
[----:B------:R-:W-:Y:S02]  /*1d20*/  UIADD3.X UR31, UPT, UPT, URZ, UR23, URZ, UP1, !UPT ;  /* 0x00000017ff1f7290 */ /* 0x000fe40008ffe4ff */
[----:B------:R-:W-:Y:S01]  /*1d30*/  UIADD3.X UR29, UPT, UPT, URZ, UR23, URZ, UP0, !UPT ;  /* 0x00000017ff1d7290 */ /* 0x000fe200087fe4ff */
[----:B------:R1:W1:Y:S01]  /*1d40*/  SYNCS.PHASECHK.TRANS64.TRYWAIT P0, [UR8+0x80], R2 ;  /* 0x00008002ff0075a7 */ /* 0x0002620008001108 */
[----:B------:R-:W-:Y:S01]  /*1d50*/  ULEA UR8, UR25, UR4, 0xc ;  /* 0x0000000419087291 */ /* 0x000fe2000f8e60ff */
[----:B------:R-:W-:Y:S01]  /*1d60*/  UMOV UR26, 0x0 ;  /* 0x00000000001a7882 */ /* 0x000fe20000000000 */
[----:B------:R-:W-:-:S02]  /*1d70*/  UMOV UR27, 0x10000000 ;  /* 0x10000000001b7882 */ /* 0x000fc40000000000 */
[----:B------:R-:W-:Y:S01]  /*1d80*/  UIADD3 UR8, UPT, UPT, UR8, 0x26400, URZ ;  /* 0x0002640008087890 */ /* 0x000fe2000fffe0ff */
[----:B------:R-:W-:Y:S01]  /*1d90*/  UMOV UR19, UR35 ;  /* 0x0000002300137c82 */ /* 0x000fe20008000000 */
[----:B------:R-:W-:Y:S01]  /*1da0*/  UMOV UR20, UR36 ;  /* 0x0000002400147c82 */ /* 0x000fe20008000000 */
[----:B------:R-:W-:Y:S01]  /*1db0*/  UMOV UR12, UR36 ;  /* 0x00000024000c7c82 */ /* 0x000fe20008000000 */
[----:B------:R-:W-:Y:S01]  /*1dc0*/  UMOV UR9, UR17 ;  /* 0x0000001100097c82 */ /* 0x000fe20008000000 */
[----:B------:R-:W-:Y:S01]  /*1dd0*/  UMOV UR11, UR18 ;  /* 0x00000012000b7c82 */ /* 0x000fe20008000000 */
[----:B------:R1:W-:Y:S01]  /*1de0*/  UTMALDG.3D [UR16], [UR30], desc[UR26] ;  /* 0x00001a101e0075b4 */ /* 0x0003e20008011000 */
[----:B------:R-:W-:Y:S01]  /*1df0*/  UIADD3 UR24, UPT, UPT, UR24, 0x1, URZ ;  /* 0x0000000118187890 */ /* 0x000fe2000fffe0ff */
[----:B------:R-:W-:-:S03]  /*1e00*/  UMOV UR25, UR6 ;  /* 0x0000000600197c82 */ /* 0x000fc60008000000 */
[----:B------:R-:W-:Y:S01]  /*1e10*/  UISETP.NE.AND UP0, UPT, UR24, UR21, UPT ;  /* 0x000000151800728c */ /* 0x000fe2000bf05270 */
[----:B------:R1:W-:Y:S08]  /*1e20*/  UTMALDG.3D [UR8], [UR28], desc[UR26] ;  /* 0x00001a081c0075b4 */ /* 0x0003f00008011000 */
[----:B------:R-:W-:Y:S05]  /*1e30*/  BRA.U UP0, `(.L_x_32) ;  /* 0xfffffffd005c7547 */ /* 0x000fea000b83ffff */
.L_x_27:
[C---:B-1----:R-:W-:Y:S01]  /*1e40*/  LEA R2, R16.reuse, UR4, 0x3 ;  /* 0x0000000410027c11 */ /* 0x042fe2000f8e18ff */
[----:B------:R-:W-:Y:S01]  /*1e50*/  NOP ;  /* 0x0000000000007918 */ /* 0x000fe20000000000 */
[----:B--2---:R-:W-:Y:S02]  /*1e60*/  SHF.L.U32 R3, R13, 0x1f, RZ ;  /* 0x0000001f0d037819 */ /* 0x004fe400000006ff */
[----:B------:R-:W-:Y:S02]  /*1e70*/  LEA R4, R16, UR4, 0x4 ;  /* 0x0000000410047c11 */ /* 0x000fe4000f8e20ff */
[----:B------:R-:W1:Y:S02]  /*1e80*/  SYNCS.PHASECHK.TRANS64.TRYWAIT P0, [R2+URZ+0x140], R3 ;  /* 0x00014003020075a7 */ /* 0x000e6400080011ff */
[----:B-1----:R-:W-:Y:S05]  /*1e90*/  @!P0 BRA `(.L_x_33) ;  /* 0x0000005c00988947 */ /* 0x002fea0003800000 */
.L_x_131:
[----:B------:R-:W2:Y:S01]  /*1ea0*/  LDS.128 R4, [R4+0x1d0] ;  /* 0x0001d00004047984 */ /* 0x000ea20000000c00 */
[----:B---3--:R-:W-:Y:S01]  /*1eb0*/  ISETP.GE.AND P0, PT, R40, 0x1, PT ;  /* 0x000000012800780c */ /* 0x008fe20003f06270 */
[----:B-1----:R-:W-:Y:S01]  /*1ec0*/  VIADD R2, R2, 0x150 ;  /* 0x0000015002027836 */ /* 0x002fe20000000000 */
[----:B------:R-:W-:Y:S01]  /*1ed0*/  @!PT LDS RZ, [RZ] ;  /* 0x00000000fffff984 */ /* 0x000fe20000000800 */
[----:B------:R-:W-:Y:S01]  /*1ee0*/  @!PT LDS RZ, [RZ] ;  /* 0x00000000fffff984 */ /* 0x000fe20000000800 */
[----:B------:R-:W-:Y:S01]  /*1ef0*/  @!PT LDS RZ, [RZ] ;  /* 0x00000000fffff984 */ /* 0x000fe20000000800 */
[----:B------:R-:W-:Y:S01]  /*1f00*/  @!PT LDS RZ, [RZ] ;  /* 0x00000000fffff984 */ /* 0x000fe20000000800 */
[----:B------:R1:W-:Y:S06]  /*1f10*/  MEMBAR.ALL.CTA ;  /* 0x0000000000007992 */ /* 0x0003ec0000008000 */
[----:B-1----:R-:W1:Y:S01]  /*1f20*/  FENCE.VIEW.ASYNC.S ;  /* 0x00000000000073c6 */ /* 0x002e620000000000 */
[----:B------:R-:W-:-:S04]  /*1f30*/  PRMT R2, RZ, 0x654, R2 ;  /* 0x00000654ff027816 */ /* 0x000fc80000000002 */
[----:B-1----:R1:W-:Y:S01]  /*1f40*/  SYNCS.ARRIVE.TRANS64.RED.A1T0 RZ, [R2+URZ], RZ ;  /* 0x000000ff02ff79a7 */ /* 0x0023e200081004ff */
[----:B--2---:R-:W-:-:S13]  /*1f50*/  LOP3.LUT P2, RZ, R6, 0x1, RZ, 0xc0, !PT ;  /* 0x0000000106ff7812 */ /* 0x004fda000784c0ff */
[----:B------:R-:W-:Y:S01]  /*1f60*/  @P2 SHF.R.U32.HI R3, RZ, 0x10, R5 ;  /* 0x00000010ff032819 */ /* 0x000fe20000011605 */
[----:B------:R-:W-:Y:S01]  /*1f70*/  VOTEU.ANY UP0, P2 ;  /* 0x0000000000ff7886 */ /* 0x000fe20001000100 */
[----:B------:R-:W-:Y:S02]  /*1f80*/  @P2 MOV R10, R4 ;  /* 0x00000004000a2202 */ /* 0x000fe40000000f00 */
[----:B------:R-:W-:Y:S02]  /*1f90*/  @P2 R2UR.BROADCAST UR8, R3 ;  /* 0x00000000030822ca */ /* 0x000fe400008e0000 */
[----:B------:R-:W-:-:S11]  /*1fa0*/  @P2 LOP3.LUT R9, R5, 0xffff, RZ, 0xc0, !PT ;  /* 0x0000ffff05092812 */ /* 0x000fd600078ec0ff */
[----:B------:R-:W-:Y:S01]  /*1fb0*/  @UP0 UMOV UR36, UR8 ;  /* 0x0000000800240c82 */ /* 0x000fe20008000000 */
[----:B-1----:R-:W-:Y:S05]  /*1fc0*/  @!P0 BRA `(.L_x_34) ;  /* 0x0000000000b88947 */ /* 0x002fea0003800000 */
[----:B------:R-:W4:Y:S01]  /*1fd0*/  LDC.64 R4, c[0x0][0xb18] ;  /* 0x0002c600ff047b82 */ /* 0x000f220000000a00 */
[----:B------:R-:W-:-:S07]  /*1fe0*/  ISETP.NE.AND P3, PT, R40, 0x1, PT ;  /* 0x000000012800780c */ /* 0x000fce0003f65270 */
[----:B------:R-:W1:Y:S08]  /*1ff0*/  LDC.64 R6, c[0x0][0xb10] ;  /* 0x0002c400ff067b82 */ /* 0x000e700000000a00 */
[----:B------:R-:W2:Y:S08]  /*2000*/  LDC R14, c[0x0][0xb20] ;  /* 0x0002c800ff0e7b82 */ /* 0x000eb00000000800 */
[----:B------:R-:W3:Y:S01]  /*2010*/  LDC R15, c[0x0][0xb0c] ;  /* 0x0002c300ff0f7b82 */ /* 0x000ee20000000800 */
[----:B----4-:R-:W-:Y:S01]  /*2020*/  IMAD.HI.U32 R19, R0, R5, RZ ;  /* 0x0000000500137227 */ /* 0x010fe200078e00ff */
[----:B------:R-:W-:-:S03]  /*2030*/  ISETP.NE.AND P0, PT, R4, 0x1, PT ;  /* 0x000000010400780c */ /* 0x000fc60003f05270 */
[----:B------:R-:W-:-:S03]  /*2040*/  IMAD.HI.U32 R5, R9, R5, RZ ;  /* 0x0000000509057227 */ /* 0x000fc600078e00ff */
[----:B------:R-:W4:Y:S01]  /*2050*/  LDC.64 R2, c[0x0][0xb28] ;  /* 0x0002ca00ff027b82 */ /* 0x000f220000000a00 */
[----:B-1----:R-:W-:-:S04]  /*2060*/  IMAD.HI.U32 R20, R8, R6, RZ ;  /* 0x0000000608147227 */ /* 0x002fc800078e00ff */
[----:B------:R-:W-:Y:S01]  /*2070*/  IMAD.HI.U32 R21, R10, R6, RZ ;  /* 0x000000060a157227 */ /* 0x000fe200078e00ff */
[----:B------:R-:W-:Y:S02]  /*2080*/  SHF.R.U32.HI R20, RZ, R7, R20 ;  /* 0x00000007ff147219 */ /* 0x000fe40000011614 */
[-C--:B--2---:R-:W-:Y:S02]  /*2090*/  SHF.R.U32.HI R19, RZ, R14.reuse, R19 ;  /* 0x0000000eff137219 */ /* 0x084fe40000011613 */
[----:B------:R-:W-:Y:S02]  /*20a0*/  SHF.R.U32.HI R5, RZ, R14, R5 ;  /* 0x0000000eff057219 */ /* 0x000fe40000011605 */
[----:B------:R-:W-:Y:S02]  /*20b0*/  SEL R19, R0, R19, !P0 ;  /* 0x0000001300137207 */ /* 0x000fe40004000000 */
[----:B------:R-:W-:Y:S02]  /*20c0*/  SHF.R.U32.HI R21, RZ, R7, R21 ;  /* 0x00000007ff157219 */ /* 0x000fe40000011615 */
[----:B---3--:R-:W-:-:S02]  /*20d0*/  ISETP.NE.AND P1, PT, R15, 0x1, PT ;  /* 0x000000010f00780c */ /* 0x008fc40003f25270 */
[----:B------:R-:W-:Y:S02]  /*20e0*/  SEL R5, R9, R5, !P0 ;  /* 0x0000000509057207 */ /* 0x000fe40004000000 */
[----:B------:R-:W-:Y:S02]  /*20f0*/  SEL R20, R8, R20, !P1 ;  /* 0x0000001408147207 */ /* 0x000fe40004800000 */
[----:B------:R-:W-:Y:S01]  /*2100*/  SEL R21, R10, R21, !P1 ;  /* 0x000000150a157207 */ /* 0x000fe20004800000 */
[----:B----4-:R-:W-:-:S04]  /*2110*/  IMAD.HI.U32 R18, R19, R2, RZ ;  /* 0x0000000213127227 */ /* 0x010fc800078e00ff */
        /* <DEDUP_REMOVED lines=10> */
[----:B------:R-:W-:-:S04]  /*21c0*/  @!P0 IMAD.HI.U32 R7, R21, R2, RZ ;  /* 0x0000000215078227 */ /* 0x000fc800078e00ff */
[----:B------:R-:W-:Y:S01]  /*21d0*/  IMAD.MOV R2, RZ, RZ, -R6 ;  /* 0x000000ffff027224 */ /* 0x000fe200078e0a06 */
[----:B------:R-:W-:Y:S02]  /*21e0*/  @!P0 SHF.R.U32.HI R3, RZ, R3, R7 ;  /* 0x00000003ff038219 */ /* 0x000fe40000011607 */
[----:B------:R-:W-:Y:S01]  /*21f0*/  IADD3 R7, PT, PT, -R5, RZ, RZ ;  /* 0x000000ff05077210 */ /* 0x000fe20007ffe1ff */
[----:B------:R-:W-:Y:S01]  /*2200*/  IMAD R2, R40, R2, R5 ;  /* 0x0000000228027224 */ /* 0x000fe200078e0205 */
        /* <DEDUP_REMOVED lines=10> */
.L_x_34:
[----:B------:R-:W1:Y:S02]  /*22b0*/  LDCU UR8, c[0x0][0xb30] ;  /* 0x00016600ff0877ac */ /* 0x000e640008000800 */
[----:B-1----:R-:W-:-:S09]  /*22c0*/  UISETP.NE.AND UP0, UPT, UR8, 0x1, UPT ;  /* 0x000000010800788c */ /* 0x002fd2000bf05270 */
[----:B------:R-:W-:Y:S05]  /*22d0*/  BRA.U UP0, `(.L_x_35) ;  /* 0x0000000100407547 */ /* 0x000fea000b800000 */
[----:B------:R-:W1:Y:S08]  /*22e0*/  LDC.64 R4, c[0x0][0xb10] ;  /* 0x0002c400ff047b82 */ /* 0x000e700000000a00 */
[----:B------:R-:W2:Y:S08]  /*22f0*/  LDC.64 R2, c[0x0][0xb18] ;  /* 0x0002c600ff027b82 */ /* 0x000eb00000000a00 */
[----:B------:R-:W3:Y:S08]  /*2300*/  LDC R6, c[0x0][0xb20] ;  /* 0x0002c800ff067b82 */ /* 0x000ef00000000800 */
[----:B------:R-:W4:Y:S01]  /*2310*/  LDC R7, c[0x0][0xb0c] ;  /* 0x0002c300ff077b82 */ /* 0x000f220000000800 */
[----:B-1----:R-:W-:-:S05]  /*2320*/  IMAD.HI.U32 R4, R10, R4, RZ ;  /* 0x000000040a047227 */ /* 0x002fca00078e00ff */
[----:B------:R-:W-:Y:S01]  /*2330*/  SHF.R.U32.HI R4, RZ, R5, R4 ;  /* 0x00000005ff047219 */ /* 0x000fe20000011604 */
[----:B--2---:R-:W-:Y:S01]  /*2340*/  IMAD.HI.U32 R3, R9, R3, RZ ;  /* 0x0000000309037227 */ /* 0x004fe200078e00ff */
[----:B------:R-:W-:-:S04]  /*2350*/  ISETP.NE.AND P0, PT, R2, 0x1, PT ;  /* 0x000000010200780c */ /* 0x000fc80003f05270 */
[----:B---3--:R-:W-:-:S04]  /*2360*/  SHF.R.U32.HI R3, RZ, R6, R3 ;  /* 0x00000006ff037219 */ /* 0x008fc80000011603 */
[----:B------:R-:W-:Y:S02]  /*2370*/  SEL R3, R9, R3, !P0 ;  /* 0x0000000309037207 */ /* 0x000fe40004000000 */
[----:B----4-:R-:W-:-:S04]  /*2380*/  ISETP.NE.AND P1, PT, R7, 0x1, PT ;  /* 0x000000010700780c */ /* 0x010fc80003f25270 */
[----:B------:R-:W-:-:S05]  /*2390*/  SEL R4, R10, R4, !P1 ;  /* 0x000000040a047207 */ /* 0x000fca0004800000 */
[----:B------:R-:W-:Y:S02]  /*23a0*/  IMAD.IADD R5, R3, 0x1, -R4 ;  /* 0x0000000103057824 */ /* 0x000fe400078e0a04 */
[----:B------:R-:W-:Y:S02]  /*23b0*/  IMAD.IADD R3, R4, 0x1, -R3 ;  /* 0x0000000104037824 */ /* 0x000fe400078e0a03 */
[----:B------:R-:W-:Y:S02]  /*23c0*/  IMAD R10, R5, R7, R10 ;  /* 0x00000007050a7224 */ /* 0x000fe400078e020a */
[----:B------:R-:W-:-:S07]  /*23d0*/  IMAD R9, R3, R2, R9 ;  /* 0x0000000203097224 */ /* 0x000fce00078e0209 */
.L_x_35:
[----:B------:R-:W-:Y:S01]  /*23e0*/  VIADD R16, R16, 0x1 ;  /* 0x0000000110107836 */ /* 0x000fe20000000000 */
[----:B------:R-:W-:Y:S01]  /*23f0*/  PLOP3.LUT P1, PT, PT, PT, PT, 0x80, 0x8 ;  /* 0x000000000008781c */ /* 0x000fe20003f2f070 */
[----:B------:R-:W-:Y:S02]  /*2400*/  IMAD.IADD R15, R10, 0x1, R87 ;  /* 0x000000010a0f7824 */ /* 0x000fe400078e0257 */
[----:B------:R-:W-:Y:S01]  /*2410*/  IMAD.IADD R14, R9, 0x1, R86 ;  /* 0x00000001090e7824 */ /* 0x000fe200078e0256 */
[----:B------:R-:W-:-:S04]  /*2420*/  ISETP.NE.AND P0, PT, R16, 0x2, PT ;  /* 0x000000021000780c */ /* 0x000fc80003f05270 */
[----:B------:R-:W-:Y:S02]  /*2430*/  SEL R2, RZ, 0x1, P0 ;  /* 0x00000001ff027807 */ /* 0x000fe40000000000 */
[----:B------:R-:W-:Y:S02]  /*2440*/  SEL R16, R16, RZ, P0 ;  /* 0x000000ff10107207 */ /* 0x000fe40000000000 */
[----:B------:R-:W-:Y:S01]  /*2450*/  LOP3.LUT R13, R13, R2, RZ, 0x3c, !PT ;  /* 0x000000020d0d7212 */ /* 0x000fe200078e3cff */
[----:B------:R-:W-:Y:S06]  /*2460*/  @P2 BRA `(.L_x_36) ;  /* 0xfffffff000982947 */ /* 0x000fec000383ffff */
[----:B------:R-:W-:Y:S01]  /*2470*/  UIADD3 UR4, UPT, UPT, UR4, 0x80, URZ ;  /* 0x0000008004047890 */ /* 0x000fe2000fffe0ff */
[----:B------:R-:W-:-:S03]  /*2480*/  SHF.L.U32 R2, R17, 0x1f, RZ ;  /* 0x0000001f11027819 */ /* 0x000fc600000006ff */
[----:B------:R-:W-:-:S09]  /*2490*/  ULEA UR5, UR6, UR4, 0x3 ;  /* 0x0000000406057291 */ /* 0x000fd2000f8e18ff */
[----:B------:R-:W1:Y:S02]  /*24a0*/  SYNCS.PHASECHK.TRANS64.TRYWAIT P0, [UR5], R2 ;  /* 0x00000002ff0075a7 */ /* 0x000e640008001105 */
[----:B-1----:R-:W-:Y:S05]  /*24b0*/  @!P0 BRA `(.L_x_37) ;  /* 0x0000005800248947 */ /* 0x002fea0003800000 */
.L_x_133:
[----:B------:R-:W-:-:S04]  /*24c0*/  UIADD3 UR6, UPT, UPT, UR6, 0x1, URZ ;  /* 0x0000000106067890 */ /* 0x000fc8000fffe0ff */
[----:B------:R-:W-:-:S04]  /*24d0*/  UISETP.NE.AND UP0, UPT, UR6, 0x10, UPT ;  /* 0x000000100600788c */ /* 0x000fc8000bf05270 */
[----:B------:R-:W-:Y:S02]  /*24e0*/  USEL UR7, URZ, 0x1, UP0 ;  /* 0x00000001ff077887 */ /* 0x000fe40008000000 */
[----:B------:R-:W-:-:S04]  /*24f0*/  USEL UR6, UR6, URZ, UP0 ;  /* 0x000000ff06067287 */ /* 0x000fc80008000000 */
[----:B------:R-:W-:Y:S01]  /*2500*/  ULEA UR5, UR6, UR4, 0x3 ;  /* 0x0000000406057291 */ /* 0x000fe2000f8e18ff */
[----:B-1----:R-:W-:-:S04]  /*2510*/  LOP3.LUT R2, R17, UR7, RZ, 0x3c, !PT ;  /* 0x0000000711027c12 */ /* 0x002fc8000f8e3cff */
[----:B------:R-:W-:-:S04]  /*2520*/  SHF.L.U32 R3, R2, 0x1f, RZ ;  /* 0x0000001f02037819 */ /* 0x000fc800000006ff */
[----:B------:R-:W1:Y:S02]  /*2530*/  SYNCS.PHASECHK.TRANS64.TRYWAIT P0, [UR5], R3 ;  /* 0x00000003ff0075a7 */ /* 0x000e640008001105 */
[----:B-1----:R-:W-:Y:S05]  /*2540*/  @!P0 BRA `(.L_x_38) ;  /* 0x0000005800188947 */ /* 0x002fea0003800000 */
.L_x_135:
[----:B------:R-:W-:-:S04]  /*2550*/  UIADD3 UR6, UPT, UPT, UR6, 0x1, URZ ;  /* 0x0000000106067890 */ /* 0x000fc8000fffe0ff */
[----:B------:R-:W-:-:S04]  /*2560*/  UISETP.NE.AND UP0, UPT, UR6, 0x10, UPT ;  /* 0x000000100600788c */ /* 0x000fc8000bf05270 */
[----:B------:R-:W-:Y:S02]  /*2570*/  USEL UR7, URZ, 0x1, UP0 ;  /* 0x00000001ff077887 */ /* 0x000fe40008000000 */
[----:B------:R-:W-:-:S04]  /*2580*/  USEL UR6, UR6, URZ, UP0 ;  /* 0x000000ff06067287 */ /* 0x000fc80008000000 */
[----:B------:R-:W-:Y:S01]  /*2590*/  ULEA UR5, UR6, UR4, 0x3 ;  /* 0x0000000406057291 */ /* 0x000fe2000f8e18ff */
[----:B------:R-:W-:-:S04]  /*25a0*/  LOP3.LUT R2, R2, UR7, RZ, 0x3c, !PT ;  /* 0x0000000702027c12 */ /* 0x000fc8000f8e3cff */
[----:B-1----:R-:W-:-:S04]  /*25b0*/  SHF.L.U32 R3, R2, 0x1f, RZ ;  /* 0x0000001f02037819 */ /* 0x002fc800000006ff */
[----:B------:R-:W1:Y:S02]  /*25c0*/  SYNCS.PHASECHK.TRANS64.TRYWAIT P0, [UR5], R3 ;  /* 0x00000003ff0075a7 */ /* 0x000e640008001105 */
[----:B-1----:R-:W-:Y:S05]  /*25d0*/  @!P0 BRA `(.L_x_39) ;  /* 0x00000058000c8947 */ /* 0x002fea0003800000 */
.L_x_137:
        /* <DEDUP_REMOVED lines=9> */
.L_x_139:
        /* <DEDUP_REMOVED lines=9> */
.L_x_141:
        /* <DEDUP_REMOVED lines=9> */
.L_x_143:
        /* <DEDUP_REMOVED lines=9> */
.L_x_145:
        /* <DEDUP_REMOVED lines=9> */
.L_x_147:
        /* <DEDUP_REMOVED lines=9> */
.L_x_149:
        /* <DEDUP_REMOVED lines=9> */
.L_x_151:
        /* <DEDUP_REMOVED lines=9> */
.L_x_153:
        /* <DEDUP_REMOVED lines=9> */
.L_x_155:
        /* <DEDUP_REMOVED lines=9> */
.L_x_157:
        /* <DEDUP_REMOVED lines=9> */
.L_x_159:
        /* <DEDUP_REMOVED lines=9> */
.L_x_161:
[----:B------:R-:W-:-:S04]  /*2ca0*/  UIADD3 UR6, UPT, UPT, UR6, 0x1, URZ ;  /* 0x0000000106067890 */ /* 0x000fc8000fffe0ff */
[----:B------:R-:W-:-:S04]  /*2cb0*/  UISETP.NE.AND UP0, UPT, UR6, 0x10, UPT ;  /* 0x000000100600788c */ /* 0x000fc8000bf05270 */
[----:B------:R-:W-:Y:S02]  /*2cc0*/  USEL UR5, URZ, 0x1, UP0 ;  /* 0x00000001ff057887 */ /* 0x000fe40008000000 */
[----:B------:R-:W-:-:S04]  /*2cd0*/  USEL UR6, UR6, URZ, UP0 ;  /* 0x000000ff06067287 */ /* 0x000fc80008000000 */
[----:B------:R-:W-:Y:S01]  /*2ce0*/  ULEA UR6, UR6, UR4, 0x3 ;  /* 0x0000000406067291 */ /* 0x000fe2000f8e18ff */
[----:B------:R-:W-:-:S04]  /*2cf0*/  LOP3.LUT R2, R2, UR5, RZ, 0x3c, !PT ;  /* 0x0000000502027c12 */ /* 0x000fc8000f8e3cff */
[----:B------:R-:W-:Y:S01]  /*2d00*/  SHF.L.U32 R2, R2, 0x1f, RZ ;  /* 0x0000001f02027819 */ /* 0x000fe200000006ff */
[----:B-1--4-:R-:W-:-:S07]  /*2d10*/  IMAD.U32 R0, RZ, RZ, UR6 ;  /* 0x00000006ff007e24 */ /* 0x012fce000f8e00ff */
.L_x_52:
[----:B-1----:R1:W2:Y:S02]  /*2d20*/  SYNCS.PHASECHK.TRANS64.TRYWAIT P0, [R0+URZ], R2 ;  /* 0x00000002000075a7 */ /* 0x0022a400080011ff */
[----:B--2---:R-:W-:Y:S05]  /*2d30*/  @!P0 NANOSLEEP.SYNCS 0x989680 ;  /* 0x009896800000895d */ /* 0x004fea0003900000 */
[----:B------:R-:W2:Y:S02]  /*2d40*/  @!P0 SYNCS.PHASECHK.TRANS64 P0, [R0+URZ], R2 ;  /* 0x00000002000085a7 */ /* 0x000ea400080010ff */
[----:B--2---:R-:W-:Y:S05]  /*2d50*/  @P0 EXIT ;  /* 0x000000000000094d */ /* 0x004fea0003800000 */
[----:B------:R-:W-:Y:S05]  /*2d60*/  BRA `(.L_x_52) ;  /* 0xfffffffc00ec7947 */ /* 0x000fea000383ffff */
.L_x_18:
[----:B------:R-:W-:-:S04]  /*2d70*/  UISETP.NE.AND UP1, UPT, UR37, URZ, UPT ;  /* 0x000000ff2500728c */ /* 0x000fc8000bf25270 */
[----:B------:R-:W-:-:S09]  /*2d80*/  UISETP.NE.OR UP1, UPT, UR8, 0x1, UP1 ;  /* 0x000000010800788c */ /* 0x000fd20008f25670 */
[----:B------:R-:W-:Y:S05]  /*2d90*/  BRA.U UP1, `(.L_x_53) ;  /* 0x0000000501487547 */ /* 0x000fea000b800000 */
[----:B------:R-:W-:Y:S01]  /*2da0*/  ISETP.NE.AND P2, PT, R2, RZ, PT ;  /* 0x000000ff0200720c */ /* 0x000fe20003f45270 */
[----:B------:R-:W-:Y:S01]  /*2db0*/  IMAD.MOV.U32 R12, RZ, RZ, 0x1 ;  /* 0x00000001ff0c7424 */ /* 0x000fe200078e00ff */
[----:B------:R-:W-:Y:S02]  /*2dc0*/  CS2R R10, SRZ ;  /* 0x00000000000a7805 */ /* 0x000fe4000001ff00 */
[----:B------:R-:W-:Y:S01]  /*2dd0*/  CS2R R8, SRZ ;  /* 0x0000000000087805 */ /* 0x000fe2000001ff00 */
[----:B------:R-:W-:Y:S01]  /*2de0*/  UMOV UR4, 0x400 ;  /* 0x0000040000047882 */ /* 0x000fe20000000000 */
[----:B------:R-:W-:Y:S01]  /*2df0*/  UMOV UR6, URZ ;  /* 0x000000ff00067c82 */ /* 0x000fe20008000000 */
[----:B------:R-:W-:-:S12]  /*2e00*/  ULEA UR37, UR37, UR4, 0x18 ;  /* 0x0000000425257291 */ /* 0x000fd8000f8ec0ff */
.L_x_57:
[----:B------:R-:W-:Y:S02]  /*2e10*/  LEA R0, R8, UR37, 0x3 ;  /* 0x0000002508007c11 */ /* 0x000fe4000f8e18ff */
[----:B------:R-:W-:-:S03]  /*2e20*/  SHF.L.U32 R4, R9, 0x1f, RZ ;  /* 0x0000001f09047819 */ /* 0x000fc600000006ff */
[----:B------:R-:W-:Y:S01]  /*2e30*/  VIADD R5, R0, 0x1b0 ;  /* 0x000001b000057836 */ /* 0x000fe20000000000 */
[----:B------:R-:W1:Y:S02]  /*2e40*/  SYNCS.PHASECHK.TRANS64.TRYWAIT P0, [R0+URZ+0x1a0], R4 ;  /* 0x0001a004000075a7 */ /* 0x000e6400080011ff */
[----:B-1----:R-:W-:Y:S05]  /*2e50*/  @!P0 BRA `(.L_x_54) ;  /* 0x0000005400248947 */ /* 0x002fea0003800000 */
.L_x_162:
[----:B------:R-:W-:Y:S01]  /*2e60*/  ULEA UR5, UR6, UR37, 0x3 ;  /* 0x0000002506057291 */ /* 0x000fe2000f8e18ff */
[----:B-1----:R-:W-:Y:S01]  /*2e70*/  PRMT R0, RZ, 0x654, R5 ;  /* 0x00000654ff007816 */ /* 0x002fe20000000005 */
[----:B------:R-:W-:Y:S01]  /*2e80*/  @!P2 IMAD.MOV.U32 R4, RZ, RZ, 0x10 ;  /* 0x00000010ff04a424 */ /* 0x000fe200078e00ff */
[----:B------:R-:W-:Y:S01]  /*2e90*/  SHF.L.U32 R5, R12, 0x1f, RZ ;  /* 0x0000001f0c057819 */ /* 0x000fe200000006ff */
[----:B------:R-:W-:Y:S01]  /*2ea0*/  UIADD3 UR4, UPT, UPT, UR5, 0x140, URZ ;  /* 0x0000014005047890 */ /* 0x000fe2000fffe0ff */
[----:B------:R1:W-:Y:S05]  /*2eb0*/  SYNCS.ARRIVE.TRANS64.RED.A1T0 RZ, [R0+URZ], RZ ;  /* 0x000000ff00ff79a7 */ /* 0x0003ea00081004ff */
[----:B------:R-:W-:Y:S01]  /*2ec0*/  IMAD.U32 R6, RZ, RZ, UR4 ;  /* 0x00000004ff067e24 */ /* 0x000fe2000f8e00ff */
[----:B------:R-:W2:Y:S04]  /*2ed0*/  SYNCS.PHASECHK.TRANS64.TRYWAIT P0, [UR5+0x150], R5 ;  /* 0x00015005ff0075a7 */ /* 0x000ea80008001105 */
[----:B------:R-:W-:Y:S01]  /*2ee0*/  PRMT R6, R2, 0x654, R6 ;  /* 0x0000065402067816 */ /* 0x000fe20000000006 */
[----:B-12---:R-:W-:Y:S06]  /*2ef0*/  @!P0 BRA `(.L_x_55) ;  /* 0x0000005400108947 */ /* 0x006fec0003800000 */
.L_x_164:
[----:B------:R-:W-:Y:S01]  /*2f00*/  ULEA UR4, UR6, UR37, 0x4 ;  /* 0x0000002506047291 */ /* 0x000fe2000f8e20ff */
[----:B------:R-:W-:Y:S01]  /*2f10*/  SEL R3, R6, R3, !P2 ;  /* 0x0000000306037207 */ /* 0x000fe20005000000 */
[----:B------:R-:W-:Y:S01]  /*2f20*/  UIADD3 UR5, UPT, UPT, UR5, 0x140, URZ ;  /* 0x0000014005057890 */ /* 0x000fe2000fffe0ff */
[----:B-1----:R-:W-:Y:S01]  /*2f30*/  LEA R0, R11, UR37, 0x3 ;  /* 0x000000250b007c11 */ /* 0x002fe2000f8e18ff */
[----:B------:R-:W-:Y:S01]  /*2f40*/  UIADD3 UR4, UPT, UPT, UR4, 0x1d0, URZ ;  /* 0x000001d004047890 */ /* 0x000fe2000fffe0ff */
[----:B------:R1:W-:Y:S01]  /*2f50*/  @!P2 SYNCS.ARRIVE.TRANS64.RED RZ, [R3+URZ], R4 ;  /* 0x0000000403ffa9a7 */ /* 0x0003e200080004ff */
[----:B------:R-:W-:Y:S01]  /*2f60*/  UIADD3 UR6, UPT, UPT, UR6, 0x1, URZ ;  /* 0x0000000106067890 */ /* 0x000fe2000fffe0ff */
[----:B------:R-:W-:-:S03]  /*2f70*/  VIADD R8, R8, 0x1 ;  /* 0x0000000108087836 */ /* 0x000fc60000000000 */
[----:B------:R-:W-:Y:S02]  /*2f80*/  UISETP.NE.AND UP0, UPT, UR6, 0x2, UPT ;  /* 0x000000020600788c */ /* 0x000fe4000bf05270 */
[----:B------:R-:W-:Y:S01]  /*2f90*/  ISETP.NE.AND P0, PT, R8, 0x2, PT ;  /* 0x000000020800780c */ /* 0x000fe20003f05270 */
[----:B------:R-:W-:Y:S06]  /*2fa0*/  UGETNEXTWORKID.BROADCAST [UR4], [UR5] ;  /* 0x00000000040073ca */ /* 0x000fec0008000100 */
[----:B------:R-:W-:Y:S02]  /*2fb0*/  USEL UR4, URZ, 0x1, UP0 ;  /* 0x00000001ff047887 */ /* 0x000fe40008000000 */
[----:B------:R-:W-:-:S04]  /*2fc0*/  USEL UR6, UR6, URZ, UP0 ;  /* 0x000000ff06067287 */ /* 0x000fc80008000000 */
[----:B------:R-:W-:Y:S02]  /*2fd0*/  LOP3.LUT R12, R12, UR4, RZ, 0x3c, !PT ;  /* 0x000000040c0c7c12 */ /* 0x000fe4000f8e3cff */
[----:B-1----:R-:W-:-:S04]  /*2fe0*/  SHF.L.U32 R4, R10, 0x1f, RZ ;  /* 0x0000001f0a047819 */ /* 0x002fc800000006ff */
[----:B------:R-:W1:Y:S02]  /*2ff0*/  SYNCS.PHASECHK.TRANS64.TRYWAIT P1, [R0+URZ+0x140], R4 ;  /* 0x00014004000075a7 */ /* 0x000e6400080211ff */
[----:B-1----:R-:W-:Y:S05]  /*3000*/  @!P1 BRA `(.L_x_56) ;  /* 0x0000005000e49947 */ /* 0x002fea0003800000 */
.L_x_165:
[C---:B-1----:R-:W-:Y:S01]  /*3010*/  LEA R4, R11.reuse, UR37, 0x4 ;  /* 0x000000250b047c11 */ /* 0x042fe2000f8e20ff */
[----:B------:R-:W-:Y:S01]  /*3020*/  VIADD R0, R0, 0x150 ;  /* 0x0000015000007836 */ /* 0x000fe20000000000 */
[----:B------:R-:W-:Y:S01]  /*3030*/  SEL R8, R8, RZ, P0 ;  /* 0x000000ff08087207 */ /* 0x000fe20000000000 */
[----:B------:R-:W-:-:S03]  /*3040*/  VIADD R11, R11, 0x1 ;  /* 0x000000010b0b7836 */ /* 0x000fc60000000000 */
[----:B------:R-:W1:Y:S01]  /*3050*/  LDS.128 R4, [R4+0x1d0] ;  /* 0x0001d00004047984 */ /* 0x000e620000000c00 */
[----:B------:R-:W-:Y:S02]  /*3060*/  PRMT R0, RZ, 0x654, R0 ;  /* 0x00000654ff007816 */ /* 0x000fe40000000000 */
[C---:B------:R-:W-:Y:S01]  /*3070*/  ISETP.NE.AND P1, PT, R11.reuse, 0x2, PT ;  /* 0x000000020b00780c */ /* 0x040fe20003f25270 */
[----:B------:R-:W-:Y:S01]  /*3080*/  @!PT LDS RZ, [RZ] ;  /* 0x00000000fffff984 */ /* 0x000fe20000000800 */
[----:B------:R-:W-:Y:S01]  /*3090*/  @!PT LDS RZ, [RZ] ;  /* 0x00000000fffff984 */ /* 0x000fe20000000800 */
[----:B------:R-:W-:Y:S01]  /*30a0*/  @!PT LDS RZ, [RZ] ;  /* 0x00000000fffff984 */ /* 0x000fe20000000800 */
[----:B------:R-:W-:Y:S01]  /*30b0*/  @!PT LDS RZ, [RZ] ;  /* 0x00000000fffff984 */ /* 0x000fe20000000800 */
[----:B------:R2:W-:Y:S06]  /*30c0*/  MEMBAR.ALL.CTA ;  /* 0x0000000000007992 */ /* 0x0005ec0000008000 */
[----:B--2---:R-:W2:Y:S01]  /*30d0*/  FENCE.VIEW.ASYNC.S ;  /* 0x00000000000073c6 */ /* 0x004ea20000000000 */
[----:B------:R-:W-:Y:S01]  /*30e0*/  SEL R11, R11, RZ, P1 ;  /* 0x000000ff0b0b7207 */ /* 0x000fe20000800000 */
[----:B--2---:R2:W-:Y:S01]  /*30f0*/  SYNCS.ARRIVE.TRANS64.RED.A1T0 RZ, [R0+URZ], RZ ;  /* 0x000000ff00ff79a7 */ /* 0x0045e200081004ff */
[----:B-1----:R-:W-:-:S02]  /*3100*/  LOP3.LUT P3, RZ, R6, 0x1, RZ, 0xc0, !PT ;  /* 0x0000000106ff7812 */ /* 0x002fc4000786c0ff */
[----:B------:R-:W-:-:S04]  /*3110*/  SEL R4, RZ, 0x1, P1 ;  /* 0x00000001ff047807 */ /* 0x000fc80000800000 */
[----:B------:R-:W-:Y:S02]  /*3120*/  LOP3.LUT R10, R10, R4, RZ, 0x3c, !PT ;  /* 0x000000040a0a7212 */ /* 0x000fe400078e3cff */
[----:B--2---:R-:W-:-:S04]  /*3130*/  SEL R0, RZ, 0x1, P0 ;  /* 0x00000001ff007807 */ /* 0x004fc80000000000 */
[----:B------:R-:W-:Y:S01]  /*3140*/  LOP3.LUT R9, R9, R0, RZ, 0x3c, !PT ;  /* 0x0000000009097212 */ /* 0x000fe200078e3cff */
[----:B------:R-:W-:Y:S06]  /*3150*/  @P3 BRA `(.L_x_57) ;  /* 0xfffffffc002c3947 */ /* 0x000fec000383ffff */
[----:B------:R-:W-:Y:S01]  /*3160*/  ULEA UR5, UR6, UR37, 0x3 ;  /* 0x0000002506057291 */ /* 0x000fe2000f8e18ff */
[----:B------:R-:W-:-:S08]  /*3170*/  SHF.L.U32 R2, R12, 0x1f, RZ ;  /* 0x0000001f0c027819 */ /* 0x000fd000000006ff */
[----:B------:R-:W1:Y:S02]  /*3180*/  SYNCS.PHASECHK.TRANS64 P0, [UR5+0x150], R2 ;  /* 0x00015002ff0075a7 */ /* 0x000e640008001005 */
[----:B-1----:R-:W-:Y:S05]  /*3190*/  @P0 BRA `(.L_x_58) ;  /* 0x0000000000080947 */ /* 0x002fea0003800000 */
[----:B------:R-:W1:Y:S02]  /*31a0*/  SYNCS.PHASECHK.TRANS64.TRYWAIT P0, [UR5+0x150], R2 ;  /* 0x00015002ff0075a7 */ /* 0x000e640008001105 */
[----:B-1----:R-:W-:Y:S05]  /*31b0*/  @!P0 BRA `(.L_x_59) ;  /* 0x00000050008c8947 */ /* 0x002fea0003800000 */
.L_x_58:
[----:B------:R-:W-:-:S04]  /*31c0*/  UIADD3 UR4, UPT, UPT, UR6, 0x1, URZ ;  /* 0x0000000106047890 */ /* 0x000fc8000fffe0ff */
[----:B------:R-:W-:-:S04]  /*31d0*/  UISETP.NE.AND UP0, UPT, UR4, 0x2, UPT ;  /* 0x000000020400788c */ /* 0x000fc8000bf05270 */
[----:B------:R-:W-:Y:S02]  /*31e0*/  USEL UR7, URZ, 0x1, UP0 ;  /* 0x00000001ff077887 */ /* 0x000fe40008000000 */
[----:B------:R-:W-:-:S04]  /*31f0*/  USEL UR4, UR4, URZ, UP0 ;  /* 0x000000ff04047287 */ /* 0x000fc80008000000 */
[----:B------:R-:W-:Y:S01]  /*3200*/  ULEA UR4, UR4, UR37, 0x3 ;  /* 0x0000002504047291 */ /* 0x000fe2000f8e18ff */
[----:B-1----:R-:W-:-:S04]  /*3210*/  LOP3.LUT R2, R12, UR7, RZ, 0x3c, !PT ;  /* 0x000000070c027c12 */ /* 0x002fc8000f8e3cff */
[----:B------:R-:W-:-:S04]  /*3220*/  SHF.L.U32 R0, R2, 0x1f, RZ ;  /* 0x0000001f02007819 */ /* 0x000fc800000006ff */
[----:B------:R-:W1:Y:S02]  /*3230*/  SYNCS.PHASECHK.TRANS64 P0, [UR4+0x150], R0 ;  /* 0x00015000ff0075a7 */ /* 0x000e640008001004 */
[----:B-1----:R-:W-:Y:S05]  /*3240*/  @P0 EXIT ;  /* 0x000000000000094d */ /* 0x002fea0003800000 */
[----:B------:R-:W-:Y:S02]  /*3250*/  SHF.L.U32 R2, R2, 0x1f, RZ ;  /* 0x0000001f02027819 */ /* 0x000fe400000006ff */
[----:B------:R-:W-:-:S07]  /*3260*/  MOV R0, UR4 ;  /* 0x0000000400007c02 */ /* 0x000fce0008000f00 */
.L_x_60:
[----:B-1----:R1:W2:Y:S02]  /*3270*/  SYNCS.PHASECHK.TRANS64.TRYWAIT P0, [R0+URZ+0x150], R2 ;  /* 0x00015002000075a7 */ /* 0x0022a400080011ff */
[----:B--2---:R-:W-:Y:S05]  /*3280*/  @!P0 NANOSLEEP.SYNCS 0x989680 ;  /* 0x009896800000895d */ /* 0x004fea0003900000 */
[----:B------:R-:W2:Y:S02]  /*3290*/  @!P0 SYNCS.PHASECHK.TRANS64 P0, [R0+URZ+0x150], R2 ;  /* 0x00015002000085a7 */ /* 0x000ea400080010ff */
[----:B--2---:R-:W-:Y:S05]  /*32a0*/  @P0 EXIT ;  /* 0x000000000000094d */ /* 0x004fea0003800000 */
[----:B------:R-:W-:Y:S05]  /*32b0*/  BRA `(.L_x_60) ;  /* 0xfffffffc00ec7947 */ /* 0x000fea000383ffff */
.L_x_53:
[----:B------:R-:W-:-:S09]  /*32c0*/  UISETP.NE.AND UP1, UPT, UR8, URZ, UPT ;  /* 0x000000ff0800728c */ /* 0x000fd2000bf25270 */
[----:B------:R-:W-:Y:S05]  /*32d0*/  BRA.U UP1, `(.L_x_61) ;  /* 0x0000000d01787547 */ /* 0x000fea000b800000 */
[----:B------:R-:W-:Y:S01]  /*32e0*/  UMOV UR4, 0x40 ;  /* 0x0000004000047882 */ /* 0x000fe20000000000 */
[----:B------:R-:W-:Y:S01]  /*32f0*/  NOP ;  /* 0x0000000000007918 */ /* 0x000fe20000000000 */
[----:B------:R-:W-:Y:S01]  /*3300*/  ULEA UR4, UR37, UR4, 0x18 ;  /* 0x0000000425047291 */ /* 0x000fe2000f8ec0ff */
[----:B------:R-:W-:Y:S02]  /*3310*/  UMOV UR5, 0x400 ;  /* 0x0000040000057882 */ /* 0x000fe40000000000 */
[----:B------:R-:W-:-:S06]  /*3320*/  ULEA UR37, UR37, UR5, 0x18 ;  /* 0x0000000525257291 */ /* 0x000fcc000f8ec0ff */
[----:B------:R-:W1:Y:S02]  /*3330*/  LDS.U8 R0, [UR4+0x1c] ;  /* 0x00001c04ff007984 */ /* 0x000e640008000000 */
[----:B-1----:R-:W-:-:S13]  /*3340*/  ISETP.NE.AND P0, PT, R0, RZ, PT ;  /* 0x000000ff0000720c */ /* 0x002fda0003f05270 */
[----:B------:R-:W-:Y:S05]  /*3350*/  @P0 BRA `(.L_x_62) ;  /* 0x0000000000580947 */ /* 0x000fea0003800000 */
[----:B------:R-:W-:-:S13]  /*3360*/  ELECT P0, URZ, PT ;  /* 0x0000000000ff782f */ /* 0x000fda0003800000 */
[----:B------:R-:W-:Y:S05]  /*3370*/  @!P0 BRA `(.L_x_63) ;  /* 0x0000000000608947 */ /* 0x000fea0003800000 */
[----:B------:R-:W-:Y:S01]  /*3380*/  UMOV UR5, 0x10 ;  /* 0x0000001000057882 */ /* 0x000fe20000000000 */
[----:B------:R-:W-:Y:S01]  /*3390*/  HFMA2 R0, -RZ, RZ, 0, 5.9604644775390625e-08 ;  /* 0x00000001ff007431 */ /* 0x000fe200000001ff */
[----:B------:R-:W-:-:S03]  /*33a0*/  MOV R2, 0xffff ;  /* 0x0000ffff00027802 */ /* 0x000fc60000000f00 */
[----:B------:R-:W-:Y:S04]  /*33b0*/  DEPBAR.LE SB1, 0x36 ;  /* 0x00009d800000791a */ /* 0x000fe80000000000 */
[----:B------:R-:W1:Y:S02]  /*33c0*/  UTCATOMSWS.FIND_AND_SET.ALIGN UP0, UR5, UR5 ;  /* 0x00000005000575e3 */ /* 0x000e640008000800 */
[----:B-1----:R-:W-:Y:S01]  /*33d0*/  MOV R3, UR5 ;  /* 0x0000000500037c02 */ /* 0x002fe20008000f00 */
[----:B------:R-:W-:Y:S06]  /*33e0*/  BRA.U UP0, `(.L_x_64) ;  /* 0x0000000100187547 */ /* 0x000fec000b800000 */
.L_x_65:
[----:B------:R-:W-:Y:S05]  /*33f0*/  NANOSLEEP 0x64 ;  /* 0x000000640000795d */ /* 0x000fea0003800000 */
[----:B------:R-:W-:-:S05]  /*3400*/  UMOV UR5, 0x10 ;  /* 0x0000001000057882 */ /* 0x000fca0000000000 */
[----:B------:R-:W-:Y:S04]  /*3410*/  DEPBAR.LE SB1, 0x36 ;  /* 0x00009d800000791a */ /* 0x000fe80000000000 */
[----:B------:R-:W1:Y:S02]  /*3420*/  UTCATOMSWS.FIND_AND_SET.ALIGN UP0, UR5, UR5 ;  /* 0x00000005000575e3 */ /* 0x000e640008000800 */
[----:B-1----:R-:W-:Y:S01]  /*3430*/  MOV R3, UR5 ;  /* 0x0000000500037c02 */ /* 0x002fe20008000f00 */
[----:B------:R-:W-:Y:S05]  /*3440*/  BRA.U !UP0, `(.L_x_65) ;  /* 0xfffffffd08e87547 */ /* 0x000fea000b83ffff */
.L_x_64:
[-C--:B------:R-:W-:Y:S02]  /*3450*/  SHF.L.U32 R2, R2, R3.reuse, RZ ;  /* 0x0000000302027219 */ /* 0x080fe400000006ff */
[----:B------:R-:W-:Y:S01]  /*3460*/  SHF.L.U32 R0, R0, R3, RZ ;  /* 0x0000000300007219 */ /* 0x000fe200000006ff */
[----:B------:R-:W-:Y:S02]  /*3470*/  IMAD.SHL.U32 R3, R3, 0x20, RZ ;  /* 0x0000002003037824 */ /* 0x000fe400078e00ff */
[----:B------:R1:W-:Y:S04]  /*3480*/  ATOMS.OR RZ, [UR4+0x14], R2 ;  /* 0x00001402ffff798c */ /* 0x0003e8000b000004 */
[----:B------:R1:W-:Y:S04]  /*3490*/  ATOMS.OR RZ, [UR4+0x18], R0 ;  /* 0x00001800ffff798c */ /* 0x0003e8000b000004 */
[----:B------:R1:W-:Y:S01]  /*34a0*/  STS [UR37+0x1f0], R3 ;  /* 0x0001f003ff007988 */ /* 0x0003e20008000825 */
[----:B------:R-:W-:Y:S05]  /*34b0*/  BRA `(.L_x_63) ;  /* 0x0000000000107947 */ /* 0x000fea0003800000 */
.L_x_62:
[----:B------:R-:W-:Y:S02]  /*34c0*/  MOV R0, 0xffffffff ;  /* 0xffffffff00007802 */ /* 0x000fe40000000f00 */
[----:B------:R-:W-:-:S03]  /*34d0*/  MOV R2, 0x3500 ;  /* 0x0000350000027802 */ /* 0x000fc60000000f00 */
[----:B------:R1:W-:Y:S04]  /*34e0*/  STS [UR37+0x1f0], R0 ;  /* 0x0001f000ff007988 */ /* 0x0003e80008000825 */
[----:B-1-3-5:R-:W-:Y:S05]  /*34f0*/  CALL.REL.NOINC `($__internal_1_$__cuda_sm10x_tcgen05_guardrail_trap_phase_invalid_during_alloc) ;  /* 0x0000005400607944 */ /* 0x02afea0003c00000 */
.L_x_63:
[----:B------:R-:W-:Y:S05]  /*3500*/  WARPSYNC.ALL ;  /* 0x0000000000007948 */ /* 0x000fea0003800000 */
[----:B------:R-:W2:Y:S01]  /*3510*/  S2UR UR6, SR_CgaCtaId ;  /* 0x00000000000679c3 */ /* 0x000ea20000008800 */
[----:B------:R-:W-:Y:S01]  /*3520*/  UMOV UR4, 0x400 ;  /* 0x0000040000047882 */ /* 0x000fe20000000000 */
[----:B------:R-:W-:-:S06]  /*3530*/  NOP ;  /* 0x0000000000007918 */ /* 0x000fcc0000000000 */
[----:B------:R-:W-:Y:S06]  /*3540*/  BAR.ARV 0x6, 0xa0 ;  /* 0x0182800000007b1d */ /* 0x000fec0000002000 */
[----:B------:R-:W4:Y:S01]  /*3550*/  LDCU UR7, c[0x0][0x38c] ;  /* 0x00007180ff0777ac */ /* 0x000f220008000800 */
[----:B------:R-:W-:Y:S01]  /*3560*/  IMAD.MOV.U32 R11, RZ, RZ, 0x1 ;  /* 0x00000001ff0b7424 */ /* 0x000fe200078e00ff */
[----:B------:R-:W-:Y:S01]  /*3570*/  CS2R R8, SRZ ;  /* 0x0000000000087805 */ /* 0x000fe2000001ff00 */
[----:B------:R-:W-:Y:S01]  /*3580*/  IMAD.MOV.U32 R10, RZ, RZ, RZ ;  /* 0x000000ffff0a7224 */ /* 0x000fe200078e00ff */
[----:B------:R-:W-:Y:S01]  /*3590*/  UMOV UR17, URZ ;  /* 0x000000ff00117c82 */ /* 0x000fe20008000000 */
[----:B------:R-:W-:Y:S01]  /*35a0*/  UMOV UR16, URZ ;  /* 0x000000ff00107c82 */ /* 0x000fe20008000000 */
[----:B------:R-:W-:Y:S01]  /*35b0*/  UMOV UR22, 0x0 ;  /* 0x0000000000167882 */ /* 0x000fe20000000000 */
[----:B------:R-:W-:Y:S01]  /*35c0*/  UMOV UR23, 0x8110010 ;  /* 0x0811001000177882 */ /* 0x000fe20000000000 */
[----:B------:R-:W-:Y:S01]  /*35d0*/  UMOV UR20, 0x0 ;  /* 0x0000000000147882 */ /* 0x000fe20000000000 */
[----:B------:R-:W-:Y:S01]  /*35e0*/  UMOV UR21, 0x8110010 ;  /* 0x0811001000157882 */ /* 0x000fe20000000000 */
[----:B--2---:R-:W-:Y:S01]  /*35f0*/  ULEA UR6, UR6, UR4, 0x18 ;  /* 0x0000000406067291 */ /* 0x004fe2000f8ec0ff */
[----:B------:R-:W2:Y:S03]  /*3600*/  LDCU UR4, c[0x0][0x38c] ;  /* 0x00007180ff0477ac */ /* 0x000ea60008000800 */
[----:B------:R-:W-:-:S02]  /*3610*/  UIADD3 UR11, UPT, UPT, UR6, 0x6400, URZ ;  /* 0x00006400060b7890 */ /* 0x000fc4000fffe0ff */
[----:B----4-:R-:W-:-:S03]  /*3620*/  UIADD3 UR7, UPT, UPT, UR7, 0x1f, URZ ;  /* 0x0000001f07077890 */ /* 0x010fc6000fffe0ff */
[----:B-1----:R-:W1:Y:S01]  /*3630*/  LDS R0, [UR6+0x1f0] ;  /* 0x0001f006ff007984 */ /* 0x002e620008000800 */
[----:B------:R-:W-:Y:S02]  /*3640*/  UIADD3 UR18, UPT, UPT, UR6, 0x26400, URZ ;  /* 0x0002640006127890 */ /* 0x000fe4000fffe0ff */
[----:B------:R-:W-:Y:S02]  /*3650*/  USHF.R.S32.HI UR5, URZ, 0x1f, UR7 ;  /* 0x0000001fff057899 */ /* 0x000fe40008011407 */
[----:B------:R-:W-:Y:S02]  /*3660*/  USHF.R.U32.HI UR11, URZ, 0x4, UR11 ;  /* 0x00000004ff0b7899 */ /* 0x000fe4000801160b */
[----:B------:R-:W-:Y:S02]  /*3670*/  ULEA.HI UR5, UR5, UR7, URZ, 0x5 ;  /* 0x0000000705057291 */ /* 0x000fe4000f8f28ff */
[----:B------:R-:W-:Y:S02]  /*3680*/  USHF.R.U32.HI UR18, URZ, 0x4, UR18 ;  /* 0x00000004ff127899 */ /* 0x000fe40008011612 */
[----:B------:R-:W-:-:S02]  /*3690*/  USHF.R.S32.HI UR5, URZ, 0x5, UR5 ;  /* 0x00000005ff057899 */ /* 0x000fc40008011405 */
[----:B------:R-:W-:Y:S02]  /*36a0*/  ULOP3.LUT UR11, UR11, 0x3fff, URZ, 0xc0, !UPT ;  /* 0x00003fff0b0b7892 */ /* 0x000fe4000f8ec0ff */
[----:B------:R-:W-:Y:S02]  /*36b0*/  UISETP.LT.AND UP0, UPT, UR5, 0x1, UPT ;  /* 0x000000010500788c */ /* 0x000fe4000bf01270 */
[----:B------:R-:W-:Y:S02]  /*36c0*/  ULOP3.LUT UR18, UR18, 0x3fff, URZ, 0xc0, !UPT ;  /* 0x00003fff12127892 */ /* 0x000fe4000f8ec0ff */
[----:B------:R-:W-:Y:S02]  /*36d0*/  USEL UR10, UR5, 0x1, !UP0 ;  /* 0x00000001050a7887 */ /* 0x000fe4000c000000 */
[----:B------:R-:W-:Y:S02]  /*36e0*/  ULOP3.LUT UR11, UR11, 0x10000, URZ, 0xfc, !UPT ;  /* 0x000100000b0b7892 */ /* 0x000fe4000f8efcff */
[----:B------:R-:W-:-:S02]  /*36f0*/  UIADD3 UR10, UPT, UPT, -UR10, URZ, URZ ;  /* 0x000000ff0a0a7290 */ /* 0x000fc4000fffe1ff */
[----:B--2---:R-:W-:Y:S01]  /*3700*/  UISETP.GE.AND UP3, UPT, UR4, 0x1, UPT ;  /* 0x000000010400788c */ /* 0x004fe2000bf66270 */
[----:B-1----:R-:W-:-:S15]  /*3710*/  R2UR UR19, R0 ;  /* 0x00000000001372ca */ /* 0x002fde00000e0000 */
.L_x_72:
[----:B------:R-:W-:Y:S02]  /*3720*/  LEA R0, R10, UR6, 0x3 ;  /* 0x000000060a007c11 */ /* 0x000fe4000f8e18ff */
[----:B------:R-:W-:Y:S02]  /*3730*/  SHF.L.U32 R2, R9, 0x1f, RZ ;  /* 0x0000001f09027819 */ /* 0x000fe400000006ff */
[----:B------:R-:W-:Y:S01]  /*3740*/  PLOP3.LUT P0, PT, PT, PT, UP3, 0x80, 0x8 ;  /* 0x000000000008781c */ /* 0x000fe20003f0f038 */
[----:B------:R-:W-:Y:S01]  /*3750*/  VIADD R3, R0, 0x150 ;  /* 0x0000015000037836 */ /* 0x000fe20000000000 */
[----:B-1----:R-:W1:Y:S02]  /*3760*/  SYNCS.PHASECHK.TRANS64.TRYWAIT P1, [R0+URZ+0x140], R2 ;  /* 0x00014002000075a7 */ /* 0x002e6400080211ff */
[----:B-1--4-:R-:W-:Y:S09]  /*3770*/  @!P1 BRA `(.L_x_66) ;  /* 0x0000004c00349947 */ /* 0x012ff20003800000 */
.L_x_167:
[----:B------:R-:W-:Y:S01]  /*3780*/  LEA R4, R10, UR6, 0x4 ;  /* 0x000000060a047c11 */ /* 0x000fe2000f8e20ff */
[----:B------:R-:W-:Y:S01]  /*3790*/  @UP3 ULEA UR4, UR16, UR6, 0x3 ;  /* 0x0000000610043291 */ /* 0x000fe2000f8e18ff */
[----:B------:R-:W-:Y:S01]  /*37a0*/  PLOP3.LUT P2, PT, PT, PT, PT, 0x80, 0x8 ;  /* 0x000000000008781c */ /* 0x000fe20003f4f070 */
[----:B------:R-:W-:Y:S01]  /*37b0*/  ULEA UR8, UR17, UR6, 0x3 ;  /* 0x0000000611087291 */ /* 0x000fe2000f8e18ff */
[----:B------:R-:W-:Y:S01]  /*37c0*/  PRMT R3, RZ, 0x654, R3 ;  /* 0x00000654ff037816 */ /* 0x000fe20000000003 */
[----:B------:R-:W-:Y:S01]  /*37d0*/  ULEA UR9, UR17, UR19, 0x6 ;  /* 0x0000001311097291 */ /* 0x000fe2000f8e30ff */
[----:B------:R-:W2:Y:S01]  /*37e0*/  LDS.128 R4, [R4+0x1d0] ;  /* 0x0001d00004047984 */ /* 0x000ea20000000c00 */
[----:B-1----:R-:W-:Y:S02]  /*37f0*/  @P0 SHF.L.U32 R2, R8, 0x1f, RZ ;  /* 0x0000001f08020819 */ /* 0x002fe400000006ff */
[----:B------:R-:W-:Y:S01]  /*3800*/  SHF.L.U32 R0, R11, 0x1f, RZ ;  /* 0x0000001f0b007819 */ /* 0x000fe200000006ff */
[----:B------:R-:W-:Y:S01]  /*3810*/  @!PT LDS RZ, [RZ] ;  /* 0x00000000fffff984 */ /* 0x000fe20000000800 */
[----:B------:R-:W-:Y:S01]  /*3820*/  @!PT LDS RZ, [RZ] ;  /* 0x00000000fffff984 */ /* 0x000fe20000000800 */
[----:B------:R-:W-:Y:S01]  /*3830*/  @!PT LDS RZ, [RZ] ;  /* 0x00000000fffff984 */ /* 0x000fe20000000800 */
[----:B------:R-:W-:Y:S01]  /*3840*/  @!PT LDS RZ, [RZ] ;  /* 0x00000000fffff984 */ /* 0x000fe20000000800 */
[----:B------:R1:W-:Y:S06]  /*3850*/  MEMBAR.ALL.CTA ;  /* 0x0000000000007992 */ /* 0x0003ec0000008000 */
[----:B-1----:R-:W1:Y:S02]  /*3860*/  FENCE.VIEW.ASYNC.S ;  /* 0x00000000000073c6 */ /* 0x002e640000000000 */
[----:B-1----:R1:W-:Y:S01]  /*3870*/  SYNCS.ARRIVE.TRANS64.RED.A1T0 RZ, [R3+URZ], RZ ;  /* 0x000000ff03ff79a7 */ /* 0x0023e200081004ff */
[----:B------:R1:W4:Y:S01]  /*3880*/  @P0 SYNCS.PHASECHK.TRANS64.TRYWAIT P2, [UR4], R2 ;  /* 0x00000002ff0005a7 */ /* 0x0003220008041104 */
[----:B--2---:R-:W-:Y:S01]  /*3890*/  LOP3.LUT P1, RZ, R6, 0x1, RZ, 0xc0, !PT ;  /* 0x0000000106ff7812 */ /* 0x004fe2000782c0ff */
[----:B------:R-:W2:Y:S02]  /*38a0*/  SYNCS.PHASECHK.TRANS64.TRYWAIT P0, [UR8+0x180], R0 ;  /* 0x00018000ff0075a7 */ /* 0x000ea40008001108 */
[----:B-12-4-:R-:W-:Y:S10]  /*38b0*/  @!P0 BRA `(.L_x_67) ;  /* 0x0000004800f88947 */ /* 0x016ff40003800000 */
.L_x_169:
[----:B------:R-:W-:Y:S01]  /*38c0*/  IADD3 R10, PT, PT, R10, 0x1, RZ ;  /* 0x000000010a0a7810 */ /* 0x000fe20007ffe0ff */
[----:B------:R-:W-:Y:S06]  /*38d0*/  BRA.U !UP3, `(.L_x_68) ;  /* 0x000000010b987547 */ /* 0x000fec000b800000 */
[----:B------:R-:W-:Y:S01]  /*38e0*/  UPLOP3.LUT UP4, UPT, UPT, UPT, UPT, 0x40, 0x4 ;  /* 0x000000000004789c */ /* 0x000fe20003f8e870 */
[----:B------:R-:W-:Y:S01]  /*38f0*/  UMOV UR15, UR10 ;  /* 0x0000000a000f7c82 */ /* 0x000fe20008000000 */
[----:B------:R-:W-:Y:S01]  /*3900*/  UMOV UR14, UR5 ;  /* 0x00000005000e7c82 */ /* 0x000fe20008000000 */
[----:B------:R-:W-:-:S08]  /*3910*/  UMOV UR13, UR16 ;  /* 0x00000010000d7c82 */ /* 0x000fd00008000000 */
.L_x_71:
[----:B------:R-:W-:Y:S02]  /*3920*/  UIADD3 UR15, UPT, UPT, UR15, 0x1, URZ ;  /* 0x000000010f0f7890 */ /* 0x000fe4000fffe0ff */
[----:B--2---:R-:W-:Y:S02]  /*3930*/  ULEA UR7, UR13, UR6, 0x3 ;  /* 0x000000060d077291 */ /* 0x004fe4000f8e18ff */
[----:B------:R-:W-:Y:S01]  /*3940*/  UISETP.NE.AND UP0, UPT, UR15, URZ, UPT ;  /* 0x000000ff0f00728c */ /* 0x000fe2000bf05270 */
[----:B----4-:R-:W-:Y:S10]  /*3950*/  @P2 BRA `(.L_x_69) ;  /* 0x00000000000c2947 */ /* 0x010ff40003800000 */
[----:B-1----:R-:W-:Y:S04]  /*3960*/  SHF.L.U32 R2, R8, 0x1f, RZ ;  /* 0x0000001f08027819 */ /* 0x002fe800000006ff */
[----:B------:R-:W1:Y:S02]  /*3970*/  SYNCS.PHASECHK.TRANS64.TRYWAIT P0, [UR7], R2 ;  /* 0x00000002ff0075a7 */ /* 0x000e640008001107 */
[----:B-1----:R-:W-:Y:S05]  /*3980*/  @!P0 BRA `(.L_x_70) ;  /* 0x0000004800dc8947 */ /* 0x002fea0003800000 */
.L_x_69:
[----:B------:R-:W-:Y:S01]  /*3990*/  UISETP.NE.AND UP1, UPT, UR14, 0x1, UPT ;  /* 0x000000010e00788c */ /* 0x000fe2000bf25270 */
[----:B------:R-:W-:Y:S01]  /*39a0*/  PLOP3.LUT P2, PT, PT, PT, PT, 0x80, 0x8 ;  /* 0x000000000008781c */ /* 0x000fe20003f4f070 */
[----:B------:R-:W-:Y:S02]  /*39b0*/  UIADD3 UR16, UPT, UPT, UR13, 0x1, URZ ;  /* 0x000000010d107890 */ /* 0x000fe4000fffe0ff */
[----:B------:R-:W-:Y:S02]  /*39c0*/  ULEA UR24, UR13, UR18, 0x8 ;  /* 0x000000120d187291 */ /* 0x000fe4000f8e40ff */
[----:B------:R-:W-:Y:S01]  /*39d0*/  UISETP.NE.AND UP2, UPT, UR16, 0x10, UPT ;  /* 0x000000101000788c */ /* 0x000fe2000bf45270 */
[----:B------:R-:W-:Y:S01]  /*39e0*/  PLOP3.LUT P0, PT, PT, PT, UP1, 0x80, 0x8 ;  /* 0x000000000008781c */ /* 0x000fe20003f0f018 */
[----:B------:R-:W-:Y:S02]  /*39f0*/  ULEA UR26, UR13, UR11, 0x9 ;  /* 0x0000000b0d1a7291 */ /* 0x000fe4000f8e48ff */
[----:B------:R-:W-:Y:S02]  /*3a00*/  USEL UR12, URZ, 0x1, UP2 ;  /* 0x00000001ff0c7887 */ /* 0x000fe40009000000 */
[----:B------:R-:W-:Y:S02]  /*3a10*/  USEL UR16, UR16, URZ, UP2 ;  /* 0x000000ff10107287 */ /* 0x000fe40009000000 */
[----:B------:R-:W-:Y:S02]  /*3a20*/  UIADD3 UR30, UPT, UPT, UR24, 0x80, URZ ;  /* 0x00000080181e7890 */ /* 0x000fe4000fffe0ff */
[----:B------:R-:W-:Y:S01]  /*3a30*/  @UP1 ULEA UR4, UR16, UR6, 0x3 ;  /* 0x0000000610041291 */ /* 0x000fe2000f8e18ff */
[----:B------:R-:W-:Y:S01]  /*3a40*/  LOP3.LUT R8, R8, UR12, RZ, 0x3c, !PT ;  /* 0x0000000c08087c12 */ /* 0x000fe2000f8e3cff */
[----:B------:R-:W-:Y:S02]  /*3a50*/  UIADD3 UR28, UPT, UPT, UR26, 0x2, URZ ;  /* 0x000000021a1c7890 */ /* 0x000fe4000fffe0ff */
[----:B------:R-:W-:Y:S01]  /*3a60*/  UIADD3 UR7, UPT, UPT, UR7, 0x80, URZ ;  /* 0x0000008007077890 */ /* 0x000fe2000fffe0ff */
[----:B-1----:R-:W-:Y:S01]  /*3a70*/  @P0 SHF.L.U32 R0, R8, 0x1f, RZ ;  /* 0x0000001f08000819 */ /* 0x002fe200000006ff */
[----:B------:R-:W-:Y:S01]  /*3a80*/  UMOV UR25, 0x40004040 ;  /* 0x4000404000197882 */ /* 0x000fe20000000000 */
[----:B------:R-:W-:Y:S01]  /*3a90*/  UMOV UR27, 0x80004020 ;  /* 0x80004020001b7882 */ /* 0x000fe20000000000 */
[----:B------:R-:W-:Y:S01]  /*3aa0*/  UMOV UR31, 0x40004040 ;  /* 0x40004040001f7882 */ /* 0x000fe20000000000 */
[----:B------:R2:W4:Y:S01]  /*3ab0*/  @P0 SYNCS.PHASECHK.TRANS64.TRYWAIT P2, [UR4], R0 ;  /* 0x00000000ff0005a7 */ /* 0x0005220008041104 */
[----:B------:R-:W-:Y:S01]  /*3ac0*/  UIADD3 UR14, UPT, UPT, UR14, -0x1, URZ ;  /* 0xffffffff0e0e7890 */ /* 0x000fe2000fffe0ff */
[----:B------:R2:W-:Y:S01]  /*3ad0*/  UTCHMMA gdesc[UR26], gdesc[UR24], tmem[UR9], tmem[UR22], idesc[UR23], UP4 ;  /* 0x00ff16181a0075ea */ /* 0x0005e2000a000009 */
[----:B------:R-:W-:Y:S01]  /*3ae0*/  UPLOP3.LUT UP4, UPT, UPT, UPT, UPT, 0x80, 0x8 ;  /* 0x000000000008789c */ /* 0x000fe20003f8f070 */
[----:B------:R-:W-:Y:S01]  /*3af0*/  UMOV UR29, 0x80004020 ;  /* 0x80004020001d7882 */ /* 0x000fe20000000000 */
[----:B------:R-:W-:Y:S01]  /*3b00*/  UMOV UR13, UR16 ;  /* 0x00000010000d7c82 */ /* 0x000fe20008000000 */
[----:B------:R2:W-:Y:S01]  /*3b10*/  UTCHMMA gdesc[UR28], gdesc[UR30], tmem[UR9], tmem[UR20], idesc[UR21], UPT ;  /* 0x00ff141e1c0075ea */ /* 0x0005e2000b800009 */
[----:B------:R2:W-:Y:S01]  /*3b20*/  UTCBAR [UR7], URZ ;  /* 0x000000ff070073e9 */ /* 0x0005e200080000ff */
[----:B------:R-:W-:Y:S06]  /*3b30*/  BRA.U UP0, `(.L_x_71) ;  /* 0xfffffffd00787547 */ /* 0x000fec000b83ffff */
.L_x_68:
[----:B------:R-:W-:Y:S01]  /*3b40*/  UIADD3 UR17, UPT, UPT, UR17, 0x1, URZ ;  /* 0x0000000111117890 */ /* 0x000fe2000fffe0ff */
[C---:B------:R-:W-:Y:S01]  /*3b50*/  ISETP.NE.AND P0, PT, R10.reuse, 0x2, PT ;  /* 0x000000020a00780c */ /* 0x040fe20003f05270 */
[----:B------:R-:W-:Y:S02]  /*3b60*/  UIADD3 UR8, UPT, UPT, UR8, 0x160, URZ ;  /* 0x0000016008087890 */ /* 0x000fe4000fffe0ff */
[----:B------:R-:W-:Y:S01]  /*3b70*/  UISETP.NE.AND UP0, UPT, UR17, 0x4, UPT ;  /* 0x000000041100788c */ /* 0x000fe2000bf05270 */
[----:B-12---:R-:W-:Y:S02]  /*3b80*/  SEL R0, RZ, 0x1, P0 ;  /* 0x00000001ff007807 */ /* 0x006fe40000000000 */
[----:B------:R-:W-:Y:S01]  /*3b90*/  SEL R10, R10, RZ, P0 ;  /* 0x000000ff0a0a7207 */ /* 0x000fe20000000000 */
[----:B------:R-:W-:Y:S01]  /*3ba0*/  USEL UR4, URZ, 0x1, UP0 ;  /* 0x00000001ff047887 */ /* 0x000fe20008000000 */
[----:B------:R-:W-:Y:S01]  /*3bb0*/  LOP3.LUT R9, R9, R0, RZ, 0x3c, !PT ;  /* 0x0000000009097212 */ /* 0x000fe200078e3cff */
[----:B------:R-:W-:Y:S01]  /*3bc0*/  USEL UR17, UR17, URZ, UP0 ;  /* 0x000000ff11117287 */ /* 0x000fe20008000000 */
[----:B------:R1:W-:Y:S03]  /*3bd0*/  UTCBAR [UR8], URZ ;  /* 0x000000ff080073e9 */ /* 0x0003e600080000ff */
[----:B------:R-:W-:Y:S01]  /*3be0*/  LOP3.LUT R11, R11, UR4, RZ, 0x3c, !PT ;  /* 0x000000040b0b7c12 */ /* 0x000fe2000f8e3cff */
[----:B------:R-:W-:Y:S07]  /*3bf0*/  @P1 BRA `(.L_x_72) ;  /* 0xfffffff800c81947 */ /* 0x000fee000383ffff */
[----:B------:R-:W2:Y:S01]  /*3c00*/  S2UR UR4, SR_CgaCtaId ;  /* 0x00000000000479c3 */ /* 0x000ea20000008800 */
[----:B------:R-:W-:Y:S01]  /*3c10*/  ELECT P0, URZ, PT ;  /* 0x0000000000ff782f */ /* 0x000fe20003800000 */
[----:B------:R-:W-:Y:S01]  /*3c20*/  IMAD.MOV.U32 R0, RZ, RZ, 0x1 ;  /* 0x00000001ff007424 */ /* 0x000fe200078e00ff */
[----:B------:R-:W-:Y:S01]  /*3c30*/  UIADD3 UR6, UPT, UPT, UR6, 0x180, URZ ;  /* 0x0000018006067890 */ /* 0x000fe2000fffe0ff */
[----:B------:R-:W-:Y:S01]  /*3c40*/  SHF.L.U32 R2, R11, 0x1f, RZ ;  /* 0x0000001f0b027819 */ /* 0x000fe200000006ff */
[----:B------:R-:W-:-:S03]  /*3c50*/  UMOV UR5, 0x40 ;  /* 0x0000004000057882 */ /* 0x000fc60000000000 */
[----:B------:R-:W-:Y:S01]  /*3c60*/  UVIRTCOUNT.DEALLOC.SMPOOL 0x80 ;  /* 0x000000800000784c */ /* 0x000fe20000000000 */
[----:B--2---:R-:W-:Y:S02]  /*3c70*/  ULEA UR4, UR4, UR5, 0x18 ;  /* 0x0000000504047291 */ /* 0x004fe4000f8ec0ff */
[----:B------:R-:W-:-:S07]  /*3c80*/  ULEA UR5, UR17, UR6, 0x3 ;  /* 0x0000000611057291 */ /* 0x000fce000f8e18ff */
[----:B------:R2:W-:Y:S02]  /*3c90*/  @P0 STS.U8 [UR4+0x1c], R0 ;  /* 0x00001c00ff000988 */ /* 0x0005e40008000004 */
[----:B------:R-:W3:Y:S02]  /*3ca0*/  SYNCS.PHASECHK.TRANS64.TRYWAIT P0, [UR5], R2 ;  /* 0x00000002ff0075a7 */ /* 0x000ee40008001105 */
[----:B--23--:R-:W-:Y:S05]  /*3cb0*/  @!P0 BRA `(.L_x_73) ;  /* 0x0000004800288947 */ /* 0x00cfea0003800000 */
.L_x_172:
[----:B------:R-:W-:-:S04]  /*3cc0*/  UIADD3 UR7, UPT, UPT, UR17, 0x1, URZ ;  /* 0x0000000111077890 */ /* 0x000fc8000fffe0ff */
[----:B------:R-:W-:-:S04]  /*3cd0*/  UISETP.NE.AND UP0, UPT, UR7, 0x4, UPT ;  /* 0x000000040700788c */ /* 0x000fc8000bf05270 */
[----:B-1----:R-:W-:Y:S02]  /*3ce0*/  USEL UR8, URZ, 0x1, UP0 ;  /* 0x00000001ff087887 */ /* 0x002fe40008000000 */
[----:B------:R-:W-:-:S04]  /*3cf0*/  USEL UR7, UR7, URZ, UP0 ;  /* 0x000000ff07077287 */ /* 0x000fc80008000000 */
[----:B------:R-:W-:Y:S01]  /*3d00*/  ULEA UR5, UR7, UR6, 0x3 ;  /* 0x0000000607057291 */ /* 0x000fe2000f8e18ff */
[----:B--2---:R-:W-:-:S04]  /*3d10*/  LOP3.LUT R2, R11, UR8, RZ, 0x3c, !PT ;  /* 0x000000080b027c12 */ /* 0x004fc8000f8e3cff */
[----:B------:R-:W-:-:S04]  /*3d20*/  SHF.L.U32 R3, R2, 0x1f, RZ ;  /* 0x0000001f02037819 */ /* 0x000fc800000006ff */
[----:B------:R-:W1:Y:S02]  /*3d30*/  SYNCS.PHASECHK.TRANS64.TRYWAIT P0, [UR5], R3 ;  /* 0x00000003ff0075a7 */ /* 0x000e640008001105 */
[----:B-1----:R-:W-:Y:S05]  /*3d40*/  @!P0 BRA `(.L_x_74) ;  /* 0x00000048001c8947 */ /* 0x002fea0003800000 */
.L_x_174:
        /* <DEDUP_REMOVED lines=9> */
.L_x_176:
[----:B------:R-:W-:-:S04]  /*3de0*/  UIADD3 UR7, UPT, UPT, UR7, 0x1, URZ ;  /* 0x0000000107077890 */ /* 0x000fc8000fffe0ff */
[----:B------:R-:W-:-:S04]  /*3df0*/  UISETP.NE.AND UP0, UPT, UR7, 0x4, UPT ;  /* 0x000000040700788c */ /* 0x000fc8000bf05270 */
[----:B------:R-:W-:Y:S02]  /*3e00*/  USEL UR5, URZ, 0x1, UP0 ;  /* 0x00000001ff057887 */ /* 0x000fe40008000000 */
[----:B------:R-:W-:-:S04]  /*3e10*/  USEL UR7, UR7, URZ, UP0 ;  /* 0x000000ff07077287 */ /* 0x000fc80008000000 */
[----:B------:R-:W-:Y:S01]  /*3e20*/  ULEA UR7, UR7, UR6, 0x3 ;  /* 0x0000000607077291 */ /* 0x000fe2000f8e18ff */
[----:B------:R-:W-:-:S04]  /*3e30*/  LOP3.LUT R2, R2, UR5, RZ, 0x3c, !PT ;  /* 0x0000000502027c12 */ /* 0x000fc8000f8e3cff */
[----:B------:R-:W-:-:S04]  /*3e40*/  SHF.L.U32 R2, R2, 0x1f, RZ ;  /* 0x0000001f02027819 */ /* 0x000fc800000006ff */
[----:B------:R-:W2:Y:S02]  /*3e50*/  SYNCS.PHASECHK.TRANS64.TRYWAIT P0, [UR7], R2 ;  /* 0x00000002ff0075a7 */ /* 0x000ea40008001107 */
[----:B--2---:R-:W-:Y:S05]  /*3e60*/  @!P0 BRA `(.L_x_76) ;  /* 0x0000004800048947 */ /* 0x004fea0003800000 */
.L_x_178:
[----:B------:R-:W-:Y:S01]  /*3e70*/  NOP ;  /* 0x0000000000007918 */ /* 0x000fe20000000000 */
[----:B-1----:R-:W1:Y:S01]  /*3e80*/  LDS R0, [UR4+0x14] ;  /* 0x00001404ff007984 */ /* 0x002e620008000800 */
[----:B------:R-:W-:Y:S01]  /*3e90*/  ULOP3.LUT UR6, UR19, 0xffff, URZ, 0xc0, !UPT ;  /* 0x0000ffff13067892 */ /* 0x000fe2000f8ec0ff */
[----:B------:R-:W-:Y:S01]  /*3ea0*/  UMOV UR8, 0xffff ;  /* 0x0000ffff00087882 */ /* 0x000fe20000000000 */
[----:B------:R-:W-:Y:S02]  /*3eb0*/  UMOV UR5, 0x1 ;  /* 0x0000000100057882 */ /* 0x000fe40000000000 */
[----:B------:R-:W-:-:S04]  /*3ec0*/  USHF.R.U32.HI UR6, URZ, 0x5, UR6 ;  /* 0x00000005ff067899 */ /* 0x000fc80008011606 */
[----:B------:R-:W-:Y:S02]  /*3ed0*/  USHF.L.U32 UR8, UR8, UR6, URZ ;  /* 0x0000000608087299 */ /* 0x000fe400080006ff */
[----:B------:R-:W-:-:S04]  /*3ee0*/  USHF.L.U32 UR5, UR5, UR6, URZ ;  /* 0x0000000605057299 */ /* 0x000fc800080006ff */
[----:B-1----:R-:W-:-:S04]  /*3ef0*/  LOP3.LUT R0, R0, UR8, RZ, 0xc0, !PT ;  /* 0x0000000800007c12 */ /* 0x002fc8000f8ec0ff */
[----:B------:R-:W-:-:S13]  /*3f00*/  ISETP.NE.AND P0, PT, R0, UR8, PT ;  /* 0x0000000800007c0c */ /* 0x000fda000bf05270 */
[----:B------:R-:W-:Y:S05]  /*3f10*/  @P0 BRA `(.L_x_77) ;  /* 0x0000000000580947 */ /* 0x000fea0003800000 */
[----:B------:R-:W1:Y:S02]  /*3f20*/  LDS R0, [UR4+0x18] ;  /* 0x00001804ff007984 */ /* 0x000e640008000800 */
[----:B-1----:R-:W-:-:S04]  /*3f30*/  LOP3.LUT R0, R0, UR5, RZ, 0xc0, !PT ;  /* 0x0000000500007c12 */ /* 0x002fc8000f8ec0ff */
[----:B------:R-:W-:-:S13]  /*3f40*/  ISETP.NE.AND P0, PT, R0, UR5, PT ;  /* 0x0000000500007c0c */ /* 0x000fda000bf05270 */
[----:B------:R-:W-:Y:S05]  /*3f50*/  @P0 BRA `(.L_x_78) ;  /* 0x00000000003c0947 */ /* 0x000fea0003800000 */
[----:B------:R-:W1:Y:S01]  /*3f60*/  S2R R2, SR_LANEID ;  /* 0x0000000000027919 */ /* 0x000e620000000000 */
[----:B------:R-:W-:Y:S01]  /*3f70*/  ULOP3.LUT UR8, URZ, UR8, URZ, 0x33, !UPT ;  /* 0x00000008ff087292 */ /* 0x000fe2000f8e33ff */
[----:B------:R-:W-:Y:S02]  /*3f80*/  VOTEU.ANY UR7, UPT, PT ;  /* 0x0000000000077886 */ /* 0x000fe400038e0100 */
[----:B------:R-:W-:-:S03]  /*3f90*/  UFLO.U32 UR7, UR7 ;  /* 0x00000007000772bd */ /* 0x000fc600080e0000 */
[----:B------:R-:W-:-:S04]  /*3fa0*/  IMAD.U32 R0, RZ, RZ, UR8 ;  /* 0x00000008ff007e24 */ /* 0x000fc8000f8e00ff */
[----:B------:R2:W3:Y:S02]  /*3fb0*/  REDUX UR6, R0 ;  /* 0x00000000000673c4 */ /* 0x0004e40000000000 */
[----:B------:R1:W-:Y:S02]  /*3fc0*/  UTCATOMSWS.AND URZ, UR8 ;  /* 0x0000000800ff79e3 */ /* 0x0003e40008000000 */
[----:B-1----:R-:W-:Y:S02]  /*3fd0*/  ISETP.EQ.U32.AND P0, PT, R2, UR7, PT ;  /* 0x0000000702007c0c */ /* 0x002fe4000bf02070 */
[----:B--2---:R-:W-:Y:S02]  /*3fe0*/  LOP3.LUT R0, RZ, UR5, RZ, 0x33, !PT ;  /* 0x00000005ff007c12 */ /* 0x004fe4000f8e33ff */
[----:B---3--:R-:W-:Y:S02]  /*3ff0*/  MOV R2, UR6 ;  /* 0x0000000600027c02 */ /* 0x008fe40008000f00 */
[----:B------:R-:W1:Y:S07]  /*4000*/  REDUX UR5, R0 ;  /* 0x00000000000573c4 */ /* 0x000e6e0000000000 */
[----:B------:R2:W-:Y:S01]  /*4010*/  @P0 ATOMS.AND RZ, [UR4+0x14], R2 ;  /* 0x00001402ffff098c */ /* 0x0005e2000a800004 */
[----:B-1----:R-:W-:-:S05]  /*4020*/  IMAD.U32 R0, RZ, RZ, UR5 ;  /* 0x00000005ff007e24 */ /* 0x002fca000f8e00ff */
[----:B------:R2:W-:Y:S01]  /*4030*/  @P0 ATOMS.AND RZ, [UR4+0x18], R0 ;  /* 0x00001800ffff098c */ /* 0x0005e2000a800004 */
[----:B------:R-:W-:Y:S05]  /*4040*/  BRA `(.L_x_79) ;  /* 0x0000000000147947 */ /* 0x000fea0003800000 */
.L_x_78:
[----:B------:R-:W-:Y:S02]  /*4050*/  MOV R2, 0x4070 ;  /* 0x0000407000027802 */ /* 0x000fe40000000f00 */
[----:B----45:R-:W-:Y:S05]  /*4060*/  CALL.REL.NOINC `($__internal_0_$__cuda_sm10x_tcgen05_guardrail_trap_col_being_dealloced_not_returned_by_alloc) ;  /* 0x0000004800787944 */ /* 0x030fea0003c00000 */
[----:B------:R-:W-:Y:S05]  /*4070*/  BRA `(.L_x_79) ;  /* 0x0000000000087947 */ /* 0x000fea0003800000 */
.L_x_77:
[----:B------:R-:W-:Y:S02]  /*4080*/  MOV R2, 0x40a0 ;  /* 0x000040a000027802 */ /* 0x000fe40000000f00 */
[----:B----45:R-:W-:Y:S05]  /*4090*/  CALL.REL.NOINC `($__internal_2_$__cuda_sm10x_tcgen05_guardrail_trap_unallocated_columns_being_dealloced) ;  /* 0x0000004800847944 */ /* 0x030fea0003c00000 */
.L_x_79:
[----:B------:R-:W-:Y:S01]  /*40a0*/  NOP ;  /* 0x0000000000007918 */ /* 0x000fe20000000000 */
[----:B------:R-:W-:Y:S05]  /*40b0*/  EXIT ;  /* 0x000000000000794d */ /* 0x000fea0003800000 */
.L_x_61:
[----:B------:R-:W-:-:S09]  /*40c0*/  UISETP.NE.OR UP2, UPT, UR8, 0x3, !UP2 ;  /* 0x000000030800788c */ /* 0x000fd2000d745670 */
[----:B------:R-:W-:Y:S05]  /*40d0*/  BRA.U UP2, `(.L_x_80) ;  /* 0x0000000d02b07547 */ /* 0x000fea000b800000 */
[----:B------:R-:W1:Y:S01]  /*40e0*/  LDC R0, c[0x0][0xb30] ;  /* 0x0002cc00ff007b82 */ /* 0x000e620000000800 */
[----:B------:R-:W2:Y:S01]  /*40f0*/  LDCU.64 UR8, c[0x0][0x888] ;  /* 0x00011100ff0877ac */ /* 0x000ea20008000a00 */
[----:B------:R-:W-:Y:S02]  /*4100*/  HFMA2 R27, -RZ, RZ, 0, 0 ;  /* 0x00000000ff1b7431 */ /* 0x000fe400000001ff */
[----:B------:R-:W-:Y:S01]  /*4110*/  IMAD.MOV.U32 R29, RZ, RZ, 0x1 ;  /* 0x00000001ff1d7424 */ /* 0x000fe200078e00ff */
[----:B------:R-:W-:Y:S01]  /*4120*/  MOV R25, 0x2000 ;  /* 0x0000200000197802 */ /* 0x000fe20000000f00 */
[----:B------:R-:W4:Y:S01]  /*4130*/  LDCU.64 UR4, c[0x0][0x890] ;  /* 0x00011200ff0477ac */ /* 0x000f220008000a00 */
[----:B------:R-:W-:Y:S01]  /*4140*/  IMAD.MOV.U32 R28, RZ, RZ, RZ ;  /* 0x000000ffff1c7224 */ /* 0x000fe200078e00ff */
[----:B------:R-:W3:Y:S01]  /*4150*/  LDC R24, c[0x0][0x370] ;  /* 0x0000dc00ff187b82 */ /* 0x000ee20000000800 */
[----:B------:R-:W-:Y:S01]  /*4160*/  UMOV UR7, 0x400 ;  /* 0x0000040000077882 */ /* 0x000fe20000000000 */
[----:B------:R-:W-:-:S02]  /*4170*/  UPLOP3.LUT UP1, UPT, UPT, UPT, UPT, 0x40, 0x4 ;  /* 0x000000000004789c */ /* 0x000fc40003f2e870 */
[----:B------:R-:W-:Y:S01]  /*4180*/  ULEA UR7, UR37, UR7, 0x18 ;  /* 0x0000000725077291 */ /* 0x000fe2000f8ec0ff */
[----:B------:R-:W-:-:S03]  /*4190*/  UMOV UR13, URZ ;  /* 0x000000ff000d7c82 */ /* 0x000fc60008000000 */
[----:B------:R-:W3:Y:S01]  /*41a0*/  LDC R3, c[0x0][0xb0c] ;  /* 0x0002c300ff037b82 */ /* 0x000ee20000000800 */
[----:B--2---:R-:W-:Y:S02]  /*41b0*/  UISETP.NE.U32.AND UP3, UPT, UR8, URZ, UPT ;  /* 0x000000ff0800728c */ /* 0x004fe4000bf65070 */
[----:B----4-:R-:W-:-:S05]  /*41c0*/  UISETP.NE.U32.AND UP4, UPT, UR4, URZ, UPT ;  /* 0x000000ff0400728c */ /* 0x010fca000bf85070 */
[----:B------:R-:W2:Y:S01]  /*41d0*/  LDC R18, c[0x0][0xb20] ;  /* 0x0002c800ff127b82 */ /* 0x000ea20000000800 */
[----:B-1----:R-:W-:Y:S01]  /*41e0*/  ISETP.NE.AND P1, PT, R0, 0x1, PT ;  /* 0x000000010000780c */ /* 0x002fe20003f25270 */
[----:B------:R-:W-:Y:S02]  /*41f0*/  UISETP.NE.AND.EX UP3, UPT, UR9, URZ, UPT, UP3 ;  /* 0x000000ff0900728c */ /* 0x000fe4000bf65330 */
[----:B------:R-:W-:-:S04]  /*4200*/  UISETP.NE.AND.EX UP4, UPT, UR5, URZ, UPT, UP4 ;  /* 0x000000ff0500728c */ /* 0x000fc8000bf85340 */
[----:B------:R-:W1:Y:S08]  /*4210*/  LDC.64 R30, c[0x0][0x348] ;  /* 0x0000d200ff1e7b82 */ /* 0x000e700000000a00 */
[----:B------:R-:W4:Y:S08]  /*4220*/  LDC.64 R16, c[0x0][0xb10] ;  /* 0x0002c400ff107b82 */ /* 0x000f300000000a00 */
[----:B------:R-:W1:Y:S08]  /*4230*/  LDC.64 R6, c[0x0][0xb18] ;  /* 0x0002c600ff067b82 */ /* 0x000e700000000a00 */
[----:B------:R-:W1:Y:S08]  /*4240*/  LDC.64 R4, c[0x0][0xb28] ;  /* 0x0002ca00ff047b82 */ /* 0x000e700000000a00 */
[----:B--23--:R-:W1:Y:S02]  /*4250*/  LDC R19, c[0x0][0x374] ;  /* 0x0000dd00ff137b82 */ /* 0x00ce640000000800 */
.L_x_89:
[C---:B------:R-:W-:Y:S02]  /*4260*/  LEA R0, R28.reuse, UR7, 0x3 ;  /* 0x000000071c007c11 */ /* 0x040fe4000f8e18ff */
[----:B------:R-:W-:Y:S02]  /*4270*/  SHF.L.U32 R2, R27, 0x1f, RZ ;  /* 0x0000001f1b027819 */ /* 0x000fe400000006ff */
[----:B------:R-:W-:Y:S02]  /*4280*/  LEA R20, R28, UR7, 0x4 ;  /* 0x000000071c147c11 */ /* 0x000fe4000f8e20ff */
[----:B--2---:R-:W2:Y:S02]  /*4290*/  SYNCS.PHASECHK.TRANS64.TRYWAIT P0, [R0+URZ+0x140], R2 ;  /* 0x00014002000075a7 */ /* 0x004ea400080011ff */
[----:B--2---:R-:W-:Y:S05]  /*42a0*/  @!P0 BRA `(.L_x_81) ;  /* 0x00000044000c8947 */ /* 0x004fea0003800000 */
.L_x_179:
[----:B------:R-:W-:Y:S01]  /*42b0*/  ISETP.GE.AND P0, PT, R40, 0x1, PT ;  /* 0x000000012800780c */ /* 0x000fe20003f06270 */
[----:B------:R-:W3:Y:S01]  /*42c0*/  LDS.128 R20, [R20+0x1d0] ;  /* 0x0001d00014147984 */ /* 0x000ee20000000c00 */
[----:B--2---:R-:W-:Y:S01]  /*42d0*/  VIADD R0, R0, 0x150 ;  /* 0x0000015000007836 */ /* 0x004fe20000000000 */
[----:B------:R-:W-:Y:S01]  /*42e0*/  @!PT LDS RZ, [RZ] ;  /* 0x00000000fffff984 */ /* 0x000fe20000000800 */
[----:B------:R-:W-:Y:S01]  /*42f0*/  @!PT LDS RZ, [RZ] ;  /* 0x00000000fffff984 */ /* 0x000fe20000000800 */
[----:B------:R-:W-:Y:S01]  /*4300*/  @!PT LDS RZ, [RZ] ;  /* 0x00000000fffff984 */ /* 0x000fe20000000800 */
[----:B------:R-:W-:Y:S01]  /*4310*/  @!PT LDS RZ, [RZ] ;  /* 0x00000000fffff984 */ /* 0x000fe20000000800 */
[----:B------:R2:W-:Y:S06]  /*4320*/  MEMBAR.ALL.CTA ;  /* 0x0000000000007992 */ /* 0x0005ec0000008000 */
[----:B--2---:R-:W2:Y:S01]  /*4330*/  FENCE.VIEW.ASYNC.S ;  /* 0x00000000000073c6 */ /* 0x004ea20000000000 */
[----:B------:R-:W-:Y:S04]  /*4340*/  PRMT R0, RZ, 0x654, R0 ;  /* 0x00000654ff007816 */ /* 0x000fe80000000000 */
[----:B--2---:R2:W-:Y:S01]  /*4350*/  SYNCS.ARRIVE.TRANS64.RED.A1T0 RZ, [R0+URZ], RZ ;  /* 0x000000ff00ff79a7 */ /* 0x0045e200081004ff */
[----:B---3--:R-:W-:Y:S11]  /*4360*/  LOP3.LUT P3, RZ, R22, 0x1, RZ, 0xc0, !PT ;  /* 0x0000000116ff7812 */ /* 0x008ff6000786c0ff */
[----:B------:R-:W-:Y:S02]  /*4370*/  @!UPT UIADD3 URZ, UPT, UPT, URZ, URZ, URZ ;  /* 0x000000fffffff290 */ /* 0x000fe4000fffe0ff */
[----:B------:R-:W-:Y:S02]  /*4380*/  @P3 MOV R11, R20 ;  /* 0x00000014000b3202 */ /* 0x000fe40000000f00 */
[----:B------:R-:W-:Y:S01]  /*4390*/  @P3 LOP3.LUT R10, R21, 0xffff, RZ, 0xc0, !PT ;  /* 0x0000ffff150a3812 */ /* 0x000fe200078ec0ff */
[----:B--2---:R-:W-:Y:S06]  /*43a0*/  @!P0 BRA `(.L_x_82) ;  /* 0x0000000000a48947 */ /* 0x004fec0003800000 */
[-C--:B-1----:R-:W-:Y:S01]  /*43b0*/  IMAD.HI.U32 R0, R19, R7.reuse, RZ ;  /* 0x0000000713007227 */ /* 0x082fe200078e00ff */
[----:B------:R-:W-:Y:S02]  /*43c0*/  ISETP.NE.AND P0, PT, R6, 0x1, PT ;  /* 0x000000010600780c */ /* 0x000fe40003f05270 */
[----:B------:R-:W-:Y:S01]  /*43d0*/  ISETP.NE.AND P2, PT, R40, 0x1, PT ;  /* 0x000000012800780c */ /* 0x000fe20003f45270 */
[----:B----4-:R-:W-:Y:S01]  /*43e0*/  IMAD.HI.U32 R9, R24, R16, RZ ;  /* 0x0000001018097227 */ /* 0x010fe200078e00ff */
[----:B------:R-:W-:Y:S02]  /*43f0*/  SHF.R.U32.HI R0, RZ, R18, R0 ;  /* 0x00000012ff007219 */ /* 0x000fe40000011600 */
[----:B------:R-:W-:Y:S01]  /*4400*/  ISETP.NE.AND P4, PT, R3, 0x1, PT ;  /* 0x000000010300780c */ /* 0x000fe20003f85270 */
[----:B------:R-:W-:Y:S01]  /*4410*/  IMAD.HI.U32 R13, R10, R7, RZ ;  /* 0x000000070a0d7227 */ /* 0x000fe200078e00ff */
[----:B------:R-:W-:Y:S02]  /*4420*/  SHF.R.U32.HI R9, RZ, R17, R9 ;  /* 0x00000011ff097219 */ /* 0x000fe40000011609 */
[----:B------:R-:W-:Y:S01]  /*4430*/  SEL R0, R19, R0, !P0 ;  /* 0x0000000013007207 */ /* 0x000fe20004000000 */
[----:B------:R-:W-:Y:S01]  /*4440*/  IMAD.HI.U32 R12, R11, R16, RZ ;  /* 0x000000100b0c7227 */ /* 0x000fe200078e00ff */
[----:B------:R-:W-:Y:S03]  /*4450*/  SEL R9, R24, R9, !P4 ;  /* 0x0000000918097207 */ /* 0x000fe60006000000 */
[-C--:B------:R-:W-:Y:S01]  /*4460*/  IMAD.HI.U32 R8, R0, R4.reuse, RZ ;  /* 0x0000000400087227 */ /* 0x080fe200078e00ff */
[----:B------:R-:W-:Y:S03]  /*4470*/  SHF.R.U32.HI R12, RZ, R17, R12 ;  /* 0x00000011ff0c7219 */ /* 0x000fe6000001160c */
[----:B------:R-:W-:Y:S01]  /*4480*/  IMAD.HI.U32 R2, R9, R4, RZ ;  /* 0x0000000409027227 */ /* 0x000fe200078e00ff */
[-C--:B------:R-:W-:Y:S02]  /*4490*/  @P2 SHF.R.U32.HI R0, RZ, R5.reuse, R8 ;  /* 0x00000005ff002219 */ /* 0x080fe40000011608 */
[----:B------:R-:W-:Y:S02]  /*44a0*/  SHF.R.U32.HI R8, RZ, R18, R13 ;  /* 0x00000012ff087219 */ /* 0x000fe4000001160d */
[----:B------:R-:W-:Y:S01]  /*44b0*/  @P2 SHF.R.U32.HI R9, RZ, R5, R2 ;  /* 0x00000005ff092219 */ /* 0x000fe20000011602 */
[----:B------:R-:W-:Y:S01]  /*44c0*/  IMAD R0, R40, R0, RZ ;  /* 0x0000000028007224 */ /* 0x000fe200078e02ff */
[----:B------:R-:W-:Y:S02]  /*44d0*/  SEL R8, R10, R8, !P0 ;  /* 0x000000080a087207 */ /* 0x000fe40004000000 */
[----:B------:R-:W-:Y:S01]  /*44e0*/  SEL R2, R11, R12, !P4 ;  /* 0x0000000c0b027207 */ /* 0x000fe20006000000 */
[----:B------:R-:W-:Y:S01]  /*44f0*/  IMAD R12, R40, R9, RZ ;  /* 0x00000009280c7224 */ /* 0x000fe200078e02ff */
[C---:B------:R-:W-:Y:S01]  /*4500*/  ISETP.GE.AND P0, PT, R8.reuse, R0, PT ;  /* 0x000000000800720c */ /* 0x040fe20003f06270 */
[----:B------:R-:W-:Y:S03]  /*4510*/  IMAD.HI.U32 R0, R8, R4, RZ ;  /* 0x0000000408007227 */ /* 0x000fe600078e00ff */
[----:B------:R-:W-:Y:S02]  /*4520*/  ISETP.GE.OR P0, PT, R2, R12, P0 ;  /* 0x0000000c0200720c */ /* 0x000fe40000706670 */
[-C--:B------:R-:W-:Y:S04]  /*4530*/  SHF.R.U32.HI R0, RZ, R5.reuse, R0 ;  /* 0x00000005ff007219 */ /* 0x080fe80000011600 */
[----:B------:R-:W-:Y:S05]  /*4540*/  SEL R13, R8, R0, !P2 ;  /* 0x00000000080d7207 */ /* 0x000fea0005000000 */
[----:B------:R-:W-:Y:S02]  /*4550*/  IMAD.MOV R12, RZ, RZ, -R13 ;  /* 0x000000ffff0c7224 */ /* 0x000fe400078e0a0d */
[----:B------:R-:W-:Y:S04]  /*4560*/  @!P0 IMAD.HI.U32 R0, R2, R4, RZ ;  /* 0x0000000402008227 */ /* 0x000fe800078e00ff */
[----:B------:R-:W-:Y:S01]  /*4570*/  IMAD R12, R40, R12, R8 ;  /* 0x0000000c280c7224 */ /* 0x000fe200078e0208 */
[----:B------:R-:W-:Y:S04]  /*4580*/  @!P0 SHF.R.U32.HI R0, RZ, R5, R0 ;  /* 0x00000005ff008219 */ /* 0x000fe80000011600 */
[----:B------:R-:W-:Y:S04]  /*4590*/  @!P0 SEL R0, R2, R0, !P2 ;  /* 0x0000000002008207 */ /* 0x000fe80005000000 */
[----:B------:R-:W-:Y:S01]  /*45a0*/  @!P0 IADD3 R13, PT, PT, R13, -R0, RZ ;  /* 0x800000000d0d8210 */ /* 0x000fe20007ffe0ff */
[----:B------:R-:W-:Y:S01]  /*45b0*/  @!P0 IMAD R0, R9, R12, R0 ;  /* 0x0000000c09008224 */ /* 0x000fe200078e0200 */
[----:B------:R-:W-:Y:S01]  /*45c0*/  IADD3 R9, PT, PT, -R8, RZ, RZ ;  /* 0x000000ff08097210 */ /* 0x000fe20007ffe1ff */
[--C-:B------:R-:W-:Y:S02]  /*45d0*/  IMAD.MOV R12, RZ, RZ, -R2.reuse ;  /* 0x000000ffff0c7224 */ /* 0x100fe400078e0a02 */
[----:B------:R-:W-:Y:S02]  /*45e0*/  @!P0 IMAD R8, R13, R40, R2 ;  /* 0x000000280d088224 */ /* 0x000fe400078e0202 */
[----:B------:R-:W-:Y:S02]  /*45f0*/  @!P0 IMAD.MOV.U32 R2, RZ, RZ, R0 ;  /* 0x000000ffff028224 */ /* 0x000fe400078e0000 */
[----:B------:R-:W-:Y:S02]  /*4600*/  IMAD R11, R3, R12, R11 ;  /* 0x0000000c030b7224 */ /* 0x000fe400078e020b */
[----:B------:R-:W-:Y:S02]  /*4610*/  IMAD R10, R6, R9, R10 ;  /* 0x00000009060a7224 */ /* 0x000fe400078e020a */
[----:B------:R-:W-:Y:S02]  /*4620*/  IMAD R11, R2, R3, R11 ;  /* 0x00000003020b7224 */ /* 0x000fe400078e020b */
[----:B------:R-:W-:Y:S02]  /*4630*/  IMAD R10, R8, R6, R10 ;  /* 0x00000006080a7224 */ /* 0x000fe400078e020a */
.L_x_82:
[----:B------:R-:W-:Y:S05]  /*4640*/  BRA.U UP1, `(.L_x_83) ;  /* 0x0000000101107547 */ /* 0x000fea000b800000 */
[----:B------:R-:W-:Y:S04]  /*4650*/  MOV R2, UR6 ;  /* 0x0000000600027c02 */ /* 0x000fe80008000f00 */
[----:B------:R-:W-:Y:S04]  /*4660*/  SHF.L.U32 R2, R2, 0x1f, RZ ;  /* 0x0000001f02027819 */ /* 0x000fe800000006ff */
[----:B------:R-:W2:Y:S02]  /*4670*/  SYNCS.PHASECHK.TRANS64.TRYWAIT P0, [UR7+0x138], R2 ;  /* 0x00013802ff0075a7 */ /* 0x000ea40008001107 */
[----:B--2---:R-:W-:Y:S05]  /*4680*/  @!P0 BRA `(.L_x_84) ;  /* 0x0000004000288947 */ /* 0x004fea0003800000 */
.L_x_83:
[----:B------:R-:W-:Y:S02]  /*4690*/  R2UR UR11, R15 ;  /* 0x000000000f0b72ca */ /* 0x000fe400000e0000 */
[----:B------:R-:W-:Y:S02]  /*46a0*/  R2UR UR10, R14 ;  /* 0x000000000e0a72ca */ /* 0x000fe400000e0000 */
[----:B------:R-:W-:Y:S04]  /*46b0*/  ISETP.NE.U32.AND P2, PT, RZ, UR4, PT ;  /* 0x00000004ff007c0c */ /* 0x000fe8000bf45070 */
[----:B------:R-:W-:Y:S05]  /*46c0*/  ISETP.NE.AND.EX P2, PT, RZ, UR5, PT, P2 ;  /* 0x00000005ff007c0c */ /* 0x000fea000bf45320 */
[----:B------:R-:W-:Y:S02]  /*46d0*/  USHF.L.U32 UR11, UR11, 0x7, URZ ;  /* 0x000000070b0b7899 */ /* 0x000fe400080006ff */
[----:B------:R-:W-:Y:S01]  /*46e0*/  USHF.L.U32 UR10, UR10, 0x6, URZ ;  /* 0x000000060a0a7899 */ /* 0x000fe200080006ff */
[----:B------:R-:W-:Y:S11]  /*46f0*/  BRA.U !UP4, `(.L_x_85) ;  /* 0x000000010c347547 */ /* 0x000ff6000b800000 */
[----:B------:R-:W-:Y:S01]  /*4700*/  UPLOP3.LUT UP0, UPT, UPT, UPT, UP3, 0x80, 0x8 ;  /* 0x000000000008789c */ /* 0x000fe20003f0f030 */
[----:B--2---:R-:W-:Y:S02]  /*4710*/  HFMA2 R0, -RZ, RZ, 0, 5.9604644775390625e-08 ;  /* 0x00000001ff007431 */ /* 0x004fe400000001ff */
[----:B------:R-:W-:Y:S03]  /*4720*/  IMAD.MOV.U32 R88, RZ, RZ, 0x1 ;  /* 0x00000001ff587424 */ /* 0x000fe600078e00ff */
[----:B------:R-:W-:Y:S05]  /*4730*/  PLOP3.LUT P0, PT, PT, PT, UP0, 0x80, 0x8 ;  /* 0x000000000008781c */ /* 0x000fea0003f0f008 */
[----:B------:R-:W2:Y:S01]  /*4740*/  @UP0 LDCU.64 UR14, c[0x0][0x888] ;  /* 0x00011100ff0e07ac */ /* 0x000ea20008000a00 */
[----:B------:R-:W-:Y:S07]  /*4750*/  @UP0 UIMAD UR8, UR36, UR4, URZ ;  /* 0x00000004240802a4 */ /* 0x000fee000f8e02ff */
[----:B------:R-:W-:Y:S01]  /*4760*/  @!P0 PRMT R88, R0, 0x7610, R88 ;  /* 0x0000761000588816 */ /* 0x000fe20000000058 */
[----:B--2---:R-:W-:Y:S03]  /*4770*/  @UP0 UIMAD.WIDE UR14, UR8, 0x4, UR14 ;  /* 0x00000004080e08a5 */ /* 0x004fe6000f8e020e */
[----:B------:R-:W2:Y:S03]  /*4780*/  @!UP0 LDCU UR8, c[0x0][0x880] ;  /* 0x00011000ff0887ac */ /* 0x000ea60008000800 */
[----:B------:R-:W-:Y:S01]  /*4790*/  IMAD.U32 R8, RZ, RZ, UR14 ;  /* 0x0000000eff087e24 */ /* 0x000fe2000f8e00ff */
[----:B------:R-:W-:Y:S05]  /*47a0*/  MOV R9, UR15 ;  /* 0x0000000f00097c02 */ /* 0x000fea0008000f00 */
[----:B-----5:R3:W5:Y:S02]  /*47b0*/  @P0 LDG.E R49, desc[UR46][R8.64] ;  /* 0x0000002e08310981 */ /* 0x020764000c1e1900 */
[----:B--23--:R-:W-:Y:S07]  /*47c0*/  @!P0 IMAD.U32 R49, RZ, RZ, UR8 ;  /* 0x00000008ff318e24 */ /* 0x00cfee000f8e00ff */
.L_x_85:
[----:B-----5:R-:W-:Y:S01]  /*47d0*/  @!P2 FSETP.EQ.AND P0, PT, R49, RZ, PT ;  /* 0x000000ff3100a20b */ /* 0x020fe20003f02000 */
[----:B------:R-:W-:Y:S01]  /*47e0*/  @!UPT UIADD3 URZ, UPT, UPT, URZ, URZ, URZ ;  /* 0x000000fffffff290 */ /* 0x000fe2000fffe0ff */
[----:B------:R-:W-:Y:S11]  /*47f0*/  @!P2 BRA `(.L_x_86) ;  /* 0x000000000014a947 */ /* 0x000ff60003800000 */
[----:B------:R-:W-:Y:S02]  /*4800*/  LOP3.LUT P2, RZ, R88, 0xff, RZ, 0xc0, !PT ;  /* 0x000000ff58ff7812 */ /* 0x000fe4000784c0ff */
[----:B------:R-:W-:Y:S04]  /*4810*/  PLOP3.LUT P0, PT, PT, PT, UP0, 0x80, 0x8 ;  /* 0x000000000008781c */ /* 0x000fe80003f0f008 */
[----:B------:R-:W-:Y:S07]  /*4820*/  PLOP3.LUT P0, PT, P0, PT, PT, 0x8, 0x80 ;  /* 0x000000000080781c */ /* 0x000fee000070e170 */
[----:B------:R-:W-:Y:S11]  /*4830*/  @P2 FSETP.EQ.AND P0, PT, R49, RZ, PT ;  /* 0x000000ff3100220b */ /* 0x000ff60003f02000 */
[----:B------:R-:W-:Y:S02]  /*4840*/  @!UPT UIADD3 URZ, UPT, UPT, URZ, URZ, URZ ;  /* 0x000000fffffff290 */ /* 0x000fe4000fffe0ff */
.L_x_86:
[----:B------:R-:W-:Y:S01]  /*4850*/  ULEA UR15, UR13, UR7, 0x3 ;  /* 0x000000070d0f7291 */ /* 0x000fe2000f8e18ff */
[----:B------:R-:W-:Y:S02]  /*4860*/  SHF.L.U32 R9, R29, 0x1f, RZ ;  /* 0x0000001f1d097819 */ /* 0x000fe400000006ff */
[----:B------:R-:W-:Y:S04]  /*4870*/  ELECT P4, URZ, PT ;  /* 0x0000000000ff782f */ /* 0x000fe80003880000 */
[----:B------:R-:W-:Y:S02]  /*4880*/  PLOP3.LUT P4, PT, P0, P4, PT, 0xf2, 0x2f ;  /* 0x00000000002f781c */ /* 0x000fe40000789e72 */
[----:B------:R-:W3:Y:S11]  /*4890*/  SYNCS.PHASECHK.TRANS64.TRYWAIT P2, [UR15+0x118], R9 ;  /* 0x00011809ff0075a7 */ /* 0x000ef6000804110f */
[----:B-1----:R-:W-:Y:S05]  /*48a0*/  @!P4 IADD3 R8, P0, PT, R30, 0x580, RZ ;  /* 0x000005801e08c810 */ /* 0x002fea0007f1e0ff */
[----:B--2---:R-:W-:Y:S01]  /*48b0*/  @!P4 IMAD.X R2, RZ, RZ, R31, P0 ;  /* 0x000000ffff02c224 */ /* 0x004fe200000e061f */
[----:B---3--:R-:W-:Y:S07]  /*48c0*/  @!P2 BRA `(.L_x_87) ;  /* 0x0000003c00b0a947 */ /* 0x008fee0003800000 */
.L_x_182:
[----:B------:R-:W2:Y:S01]  /*48d0*/  LDC.64 R12, c[0x0][0xb18] ;  /* 0x0002c600ff0c7b82 */ /* 0x000ea20000000a00 */
[----:B------:R-:W-:Y:S01]  /*48e0*/  @!P4 R2UR UR8, R2 ;  /* 0x000000000208c2ca */ /* 0x000fe200000e0000 */
[----:B------:R-:W-:Y:S01]  /*48f0*/  VOTEU.ALL UP2, P4 ;  /* 0x0000000000ff7886 */ /* 0x000fe20002040000 */
[----:B------:R-:W-:Y:S01]  /*4900*/  @!P4 R2UR UR9, R8 ;  /* 0x000000000809c2ca */ /* 0x000fe200000e0000 */
[----:B------:R-:W-:Y:S01]  /*4910*/  VOTEU.ALL UP1, P4 ;  /* 0x0000000000ff7886 */ /* 0x000fe20002020000 */
[----:B-1----:R-:W-:Y:S03]  /*4920*/  @!P4 IMAD.MOV.U32 R0, RZ, RZ, 0x2000 ;  /* 0x00002000ff00c424 */ /* 0x002fe600078e00ff */
[----:B------:R-:W1:Y:S01]  /*4930*/  @!P1 LDC R2, c[0x0][0xb0c] ;  /* 0x0002c300ff029b82 */ /* 0x000e620000000800 */
[----:B------:R-:W-:Y:S01]  /*4940*/  UMOV UR20, 0x0 ;  /* 0x0000000000147882 */ /* 0x000fe20000000000 */
[----:B------:R-:W-:Y:S01]  /*4950*/  UMOV UR21, 0x10000000 ;  /* 0x1000000000157882 */ /* 0x000fe20000000000 */
[----:B------:R-:W-:Y:S01]  /*4960*/  UMOV UR12, UR36 ;  /* 0x00000024000c7c82 */ /* 0x000fe20008000000 */
[----:B------:R-:W-:Y:S01]  /*4970*/  UIADD3 UR14, UPT, UPT, UR13, 0x1, URZ ;  /* 0x000000010d0e7890 */ /* 0x000fe2000fffe0ff */
[----:B------:R-:W-:Y:S01]  /*4980*/  @P3 SHF.R.U32.HI R26, RZ, 0x10, R21 ;  /* 0x00000010ff1a3819 */ /* 0x000fe20000011615 */
[----:B------:R-:W-:Y:S02]  /*4990*/  VIADD R28, R28, 0x1 ;  /* 0x000000011c1c7836 */ /* 0x000fe40000000000 */
[----:B------:R-:W-:Y:S01]  /*49a0*/  IMAD.U32 R9, RZ, RZ, UR8 ;  /* 0x00000008ff097e24 */ /* 0x000fe2000f8e00ff */
[----:B------:R-:W-:Y:S01]  /*49b0*/  @!UP2 ULEA UR8, UR13, UR7, 0xd ;  /* 0x000000070d08a291 */ /* 0x000fe2000f8e68ff */
[----:B------:R-:W-:Y:S01]  /*49c0*/  IMAD.U32 R8, RZ, RZ, UR9 ;  /* 0x00000009ff087e24 */ /* 0x000fe2000f8e00ff */
[----:B------:R-:W-:Y:S02]  /*49d0*/  UIADD3 UR9, UPT, UPT, UR15, 0x100, URZ ;  /* 0x000001000f097890 */ /* 0x000fe4000fffe0ff */
[----:B------:R-:W-:Y:S01]  /*49e0*/  @!P4 R2UR UR19, R9 ;  /* 0x000000000913c2ca */ /* 0x000fe200000e0000 */
[----:B------:R-:W-:Y:S01]  /*49f0*/  @!UP2 UIADD3 UR8, UPT, UPT, UR8, 0x200, URZ ;  /* 0x000002000808a890 */ /* 0x000fe2000fffe0ff */
[----:B------:R-:W-:Y:S01]  /*4a00*/  @!P4 R2UR UR18, R8 ;  /* 0x000000000812c2ca */ /* 0x000fe200000e0000 */
[----:B------:R-:W-:Y:S01]  /*4a10*/  UISETP.NE.AND UP5, UPT, UR14, 0x3, UPT ;  /* 0x000000030e00788c */ /* 0x000fe2000bfa5270 */
[----:B------:R-:W3:Y:S01]  /*4a20*/  LDC.64 R8, c[0x0][0xb10] ;  /* 0x0002c400ff087b82 */ /* 0x000ee20000000a00 */
[----:B------:R-:W-:Y:S02]  /*4a30*/  UPRMT UR16, UR37, 0x654, UR9 ;  /* 0x0000065425107896 */ /* 0x000fe40008000009 */
[----:B------:R-:W-:Y:S02]  /*4a40*/  USEL UR17, URZ, 0x1, UP5 ;  /* 0x00000001ff117887 */ /* 0x000fe4000a800000 */
[----:B------:R-:W-:Y:S04]  /*4a50*/  USEL UR14, UR14, URZ, UP5 ;  /* 0x000000ff0e0e7287 */ /* 0x000fe8000a800000 */
[----:B------:R-:W-:Y:S01]  /*4a60*/  ULEA UR13, UR14, UR7, 0x3 ;  /* 0x000000070e0d7291 */ /* 0x000fe2000f8e18ff */
[----:B------:R-:W-:Y:S01]  /*4a70*/  LOP3.LUT R29, R29, UR17, RZ, 0x3c, !PT ;  /* 0x000000111d1d7c12 */ /* 0x000fe2000f8e3cff */
[----:B------:R1:W-:Y:S01]  /*4a80*/  @!UP1 UTMALDG.3D [UR8], [UR18], desc[UR20] ;  /* 0x00001408120095b4 */ /* 0x0003e20008011000 */
[----:B------:R5:W-:Y:S02]  /*4a90*/  @!P4 SYNCS.ARRIVE.TRANS64.RED.A0TR RZ, [UR15+0x100], R0 ;  /* 0x00010000ffffc9a7 */ /* 0x000be4000830040f */
[----:B------:R-:W-:Y:S01]  /*4aa0*/  SHF.L.U32 R14, R29, 0x1f, RZ ;  /* 0x0000001f1d0e7819 */ /* 0x000fe200000006ff */
[C---:B---3--:R-:W-:Y:S01]  /*4ab0*/  @!P1 IMAD.HI.U32 R8, R11.reuse, R8, RZ ;  /* 0x000000080b089227 */ /* 0x048fe200078e00ff */
[----:B--2---:R-:W-:Y:S02]  /*4ac0*/  @!P1 ISETP.NE.AND P0, PT, R12, 0x1, PT ;  /* 0x000000010c00980c */ /* 0x004fe40003f05270 */
[----:B-1----:R-:W-:Y:S01]  /*4ad0*/  @!P1 ISETP.NE.AND P2, PT, R2, 0x1, PT ;  /* 0x000000010200980c */ /* 0x002fe20003f45270 */
[----:B------:R-:W-:Y:S01]  /*4ae0*/  SYNCS.ARRIVE.TRANS64.RED.A1T0 RZ, [UR16], RZ ;  /* 0x000000ffffff79a7 */ /* 0x000fe20008100410 */
[C---:B------:R-:W-:Y:S01]  /*4af0*/  @!P1 IMAD.HI.U32 R13, R10.reuse, R13, RZ ;  /* 0x0000000d0a0d9227 */ /* 0x040fe200078e00ff */
[----:B------:R-:W-:Y:S04]  /*4b00*/  @!P1 SHF.R.U32.HI R8, RZ, R9, R8 ;  /* 0x00000009ff089219 */ /* 0x000fe80000011608 */
[----:B------:R-:W-:Y:S01]  /*4b10*/  @!P1 SEL R8, R11, R8, !P2 ;  /* 0x000000080b089207 */ /* 0x000fe20005000000 */
[----:B------:R-:W1:Y:S01]  /*4b20*/  SYNCS.PHASECHK.TRANS64.TRYWAIT P5, [UR13+0x118], R14 ;  /* 0x0001180eff0075a7 */ /* 0x000e6200080a110d */
[----:B-----5:R-:W2:Y:S02]  /*4b30*/  @!P1 LDC R0, c[0x0][0xb20] ;  /* 0x0002c800ff009b82 */ /* 0x020ea40000000800 */
[----:B--2---:R-:W-:Y:S04]  /*4b40*/  @!P1 SHF.R.U32.HI R0, RZ, R0, R13 ;  /* 0x00000000ff009219 */ /* 0x004fe8000001160d */
[----:B------:R-:W-:Y:S05]  /*4b50*/  @!P1 SEL R9, R10, R0, !P0 ;  /* 0x000000000a099207 */ /* 0x000fea0004000000 */
[----:B------:R-:W-:Y:S02]  /*4b60*/  @!P1 IMAD.IADD R0, R9, 0x1, -R8 ;  /* 0x0000000109009824 */ /* 0x000fe400078e0a08 */
[----:B------:R-:W-:Y:S02]  /*4b70*/  @!P1 IMAD.IADD R8, R8, 0x1, -R9 ;  /* 0x0000000108089824 */ /* 0x000fe400078e0a09 */
[----:B------:R-:W-:Y:S02]  /*4b80*/  @!P1 IMAD R11, R0, R2, R11 ;  /* 0x00000002000b9224 */ /* 0x000fe400078e020b */
[----:B------:R-:W-:Y:S01]  /*4b90*/  @!P1 IMAD R10, R8, R12, R10 ;  /* 0x0000000c080a9224 */ /* 0x000fe200078e020a */
[----:B-1----:R-:W-:Y:S06]  /*4ba0*/  @!P5 BRA `(.L_x_88) ;  /* 0x0000003c0010d947 */ /* 0x002fec0003800000 */
.L_x_184:
[----:B------:R-:W-:Y:S01]  /*4bb0*/  @!P4 IADD3 R2, P0, PT, R30, 0x580, RZ ;  /* 0x000005801e02c810 */ /* 0x000fe20007f1e0ff */
[----:B------:R-:W-:Y:S01]  /*4bc0*/  UMOV UR18, 0x0 ;  /* 0x0000000000127882 */ /* 0x000fe20000000000 */
[----:B------:R-:W-:Y:S01]  /*4bd0*/  UMOV UR19, 0x10000000 ;  /* 0x1000000000137882 */ /* 0x000fe20000000000 */
[----:B------:R-:W-:Y:S01]  /*4be0*/  VOTEU.ALL UP1, P4 ;  /* 0x0000000000ff7886 */ /* 0x000fe20002020000 */
[----:B------:R-:W-:Y:S01]  /*4bf0*/  @!P4 R2UR UR9, R2 ;  /* 0x000000000209c2ca */ /* 0x000fe200000e0000 */
[----:B-1----:R-:W-:Y:S01]  /*4c00*/  @!P4 IMAD.X R0, RZ, RZ, R31, P0 ;  /* 0x000000ffff00c224 */ /* 0x002fe200000e061f */
[----:B------:R-:W-:Y:S01]  /*4c10*/  UMOV UR12, UR36 ;  /* 0x00000024000c7c82 */ /* 0x000fe20008000000 */
[----:B------:R-:W-:Y:S01]  /*4c20*/  @P3 R2UR UR36, R26 ;  /* 0x000000001a2432ca */ /* 0x000fe200000e0000 */
[----:B------:R-:W-:Y:S01]  /*4c30*/  @!UP1 ULEA UR15, UR14, UR7, 0xd ;  /* 0x000000070e0f9291 */ /* 0x000fe2000f8e68ff */
[----:B------:R-:W-:Y:S01]  /*4c40*/  ISETP.NE.AND P0, PT, R28, 0x2, PT ;  /* 0x000000021c00780c */ /* 0x000fe20003f05270 */
[----:B------:R-:W-:Y:S01]  /*4c50*/  @!UP1 UIADD3 UR10, UPT, UPT, UR10, 0x20, URZ ;  /* 0x000000200a0a9890 */ /* 0x000fe2000fffe0ff */
[----:B------:R-:W-:Y:S01]  /*4c60*/  @!P4 R2UR UR8, R0 ;  /* 0x000000000008c2ca */ /* 0x000fe200000e0000 */
[----:B------:R-:W-:Y:S01]  /*4c70*/  IMAD.IADD R14, R10, 0x1, R86 ;  /* 0x000000010a0e7824 */ /* 0x000fe200078e0256 */
[----:B------:R-:W-:Y:S01]  /*4c80*/  SEL R0, RZ, 0x1, P0 ;  /* 0x00000001ff007807 */ /* 0x000fe20000000000 */
[----:B------:R-:W-:Y:S01]  /*4c90*/  IMAD.IADD R15, R11, 0x1, R87 ;  /* 0x000000010b0f7824 */ /* 0x000fe200078e0257 */
[----:B------:R-:W-:Y:S02]  /*4ca0*/  SEL R28, R28, RZ, P0 ;  /* 0x000000ff1c1c7207 */ /* 0x000fe40000000000 */
[----:B------:R-:W-:Y:S01]  /*4cb0*/  IMAD.U32 R8, RZ, RZ, UR9 ;  /* 0x00000009ff087e24 */ /* 0x000fe2000f8e00ff */
[----:B------:R-:W-:Y:S01]  /*4cc0*/  UIADD3 UR9, UPT, UPT, UR13, 0x100, URZ ;  /* 0x000001000d097890 */ /* 0x000fe2000fffe0ff */
[----:B------:R-:W-:Y:S03]  /*4cd0*/  LOP3.LUT R27, R27, R0, RZ, 0x3c, !PT ;  /* 0x000000001b1b7212 */ /* 0x000fe600078e3cff */
[----:B------:R-:W-:Y:S02]  /*4ce0*/  @!P4 R2UR UR16, R8 ;  /* 0x000000000810c2ca */ /* 0x000fe400000e0000 */
[----:B------:R-:W-:Y:S01]  /*4cf0*/  IMAD.U32 R9, RZ, RZ, UR8 ;  /* 0x00000008ff097e24 */ /* 0x000fe2000f8e00ff */
[----:B------:R-:W-:Y:S01]  /*4d00*/  @!UP1 UIADD3 UR8, UPT, UPT, UR15, 0x200, URZ ;  /* 0x000002000f089890 */ /* 0x000fe2000fffe0ff */
[----:B------:R-:W-:Y:S01]  /*4d10*/  VOTEU.ALL UP1, P4 ;  /* 0x0000000000ff7886 */ /* 0x000fe20002020000 */
[----:B------:R-:W-:Y:S02]  /*4d20*/  UPRMT UR15, UR37, 0x654, UR9 ;  /* 0x00000654250f7896 */ /* 0x000fe40008000009 */
[----:B------:R-:W-:Y:S11]  /*4d30*/  @!P4 R2UR UR17, R9 ;  /* 0x000000000911c2ca */ /* 0x000ff600000e0000 */
[----:B------:R-:W-:Y:S02]  /*4d40*/  @!UPT UIADD3 URZ, UPT, UPT, URZ, URZ, URZ ;  /* 0x000000fffffff290 */ /* 0x000fe4000fffe0ff */
[----:B------:R2:W-:Y:S01]  /*4d50*/  @!UP1 UTMALDG.3D [UR8], [UR16], desc[UR18] ;  /* 0x00001208100095b4 */ /* 0x0005e20008011000 */
[----:B------:R2:W-:Y:S01]  /*4d60*/  @!P4 SYNCS.ARRIVE.TRANS64.RED.A0TR RZ, [UR13+0x100], R25 ;  /* 0x00010019ffffc9a7 */ /* 0x0005e2000830040d */
[----:B------:R-:W-:Y:S04]  /*4d70*/  UIADD3 UR13, UPT, UPT, UR14, 0x1, URZ ;  /* 0x000000010e0d7890 */ /* 0x000fe8000fffe0ff */
[----:B------:R-:W-:Y:S04]  /*4d80*/  UISETP.NE.AND UP1, UPT, UR13, 0x3, UPT ;  /* 0x000000030d00788c */ /* 0x000fe8000bf25270 */
[----:B------:R-:W-:Y:S02]  /*4d90*/  USEL UR14, URZ, 0x1, UP1 ;  /* 0x00000001ff0e7887 */ /* 0x000fe40008800000 */
[----:B------:R-:W-:Y:S02]  /*4da0*/  USEL UR13, UR13, URZ, UP1 ;  /* 0x000000ff0d0d7287 */ /* 0x000fe40008800000 */
[----:B------:R-:W-:Y:S02]  /*4db0*/  UPLOP3.LUT UP1, UPT, UPT, UPT, UPT, 0x80, 0x8 ;  /* 0x000000000008789c */ /* 0x000fe40003f2f070 */
[----:B------:R-:W-:Y:S01]  /*4dc0*/  LOP3.LUT R29, R29, UR14, RZ, 0x3c, !PT ;  /* 0x0000000e1d1d7c12 */ /* 0x000fe2000f8e3cff */
[----:B------:R-:W-:Y:S01]  /*4dd0*/  SYNCS.ARRIVE.TRANS64.RED.A1T0 RZ, [UR15], RZ ;  /* 0x000000ffffff79a7 */ /* 0x000fe2000810040f */
[----:B------:R-:W-:Y:S07]  /*4de0*/  @P3 BRA `(.L_x_89) ;  /* 0xfffffff4001c3947 */ /* 0x000fee000383ffff */
[----:B------:R-:W-:Y:S01]  /*4df0*/  UIADD3 UR7, UPT, UPT, UR7, 0x118, URZ ;  /* 0x0000011807077890 */ /* 0x000fe2000fffe0ff */
[----:B------:R-:W-:-:S03]  /*4e00*/  SHF.L.U32 R2, R29, 0x1f, RZ ;  /* 0x0000001f1d027819 */ /* 0x000fc600000006ff */
[----:B------:R-:W-:-:S09]  /*4e10*/  ULEA UR4, UR13, UR7, 0x3 ;  /* 0x000000070d047291 */ /* 0x000fd2000f8e18ff */
[----:B------:R-:W1:Y:S02]  /*4e20*/  SYNCS.PHASECHK.TRANS64.TRYWAIT P0, [UR4], R2 ;  /* 0x00000002ff0075a7 */ /* 0x000e640008001104 */
[----:B-1----:R-:W-:Y:S05]  /*4e30*/  @!P0 BRA `(.L_x_90) ;  /* 0x0000003800848947 */ /* 0x002fea0003800000 */
.L_x_186:
        /* <DEDUP_REMOVED lines=9> */
.L_x_188:
[----:B------:R-:W-:-:S04]  /*4ed0*/  UIADD3 UR5, UPT, UPT, UR5, 0x1, URZ ;  /* 0x0000000105057890 */ /* 0x000fc8000fffe0ff */
[----:B------:R-:W-:-:S04]  /*4ee0*/  UISETP.NE.AND UP0, UPT, UR5, 0x3, UPT ;  /* 0x000000030500788c */ /* 0x000fc8000bf05270 */
[----:B------:R-:W-:Y:S02]  /*4ef0*/  USEL UR4, URZ, 0x1, UP0 ;  /* 0x00000001ff047887 */ /* 0x000fe40008000000 */
[----:B------:R-:W-:-:S04]  /*4f00*/  USEL UR5, UR5, URZ, UP0 ;  /* 0x000000ff05057287 */ /* 0x000fc80008000000 */
[----:B------:R-:W-:Y:S01]  /*4f10*/  ULEA UR5, UR5, UR7, 0x3 ;  /* 0x0000000705057291 */ /* 0x000fe2000f8e18ff */
[----:B-1----:R-:W-:-:S04]  /*4f20*/  LOP3.LUT R2, R29, UR4, RZ, 0x3c, !PT ;  /* 0x000000041d027c12 */ /* 0x002fc8000f8e3cff */
[----:B------:R-:W-:Y:S01]  /*4f30*/  SHF.L.U32 R2, R2, 0x1f, RZ ;  /* 0x0000001f02027819 */ /* 0x000fe200000006ff */
[----:B------:R-:W-:-:S07]  /*4f40*/  IMAD.U32 R0, RZ, RZ, UR5 ;  /* 0x00000005ff007e24 */ /* 0x000fce000f8e00ff */
.L_x_92:
[----:B-1----:R1:W3:Y:S02]  /*4f50*/  SYNCS.PHASECHK.TRANS64.TRYWAIT P0, [R0+URZ], R2 ;  /* 0x00000002000075a7 */ /* 0x0022e400080011ff */
[----:B---3--:R-:W-:Y:S05]  /*4f60*/  @!P0 NANOSLEEP.SYNCS 0x989680 ;  /* 0x009896800000895d */ /* 0x008fea0003900000 */
[----:B------:R-:W3:Y:S02]  /*4f70*/  @!P0 SYNCS.PHASECHK.TRANS64 P0, [R0+URZ], R2 ;  /* 0x00000002000085a7 */ /* 0x000ee400080010ff */
[----:B--23--:R-:W-:Y:S05]  /*4f80*/  @P0 EXIT ;  /* 0x000000000000094d */ /* 0x00cfea0003800000 */
[----:B------:R-:W-:Y:S05]  /*4f90*/  BRA `(.L_x_92) ;  /* 0xfffffffc00ec7947 */ /* 0x000fea000383ffff */
.L_x_80:
[----:B------:R-:W-:-:S06]  /*4fa0*/  UISETP.GE.AND UP1, UPT, UR8, 0x4, UPT ;  /* 0x000000040800788c */ /* 0x000fcc000bf26270 */
[----:B------:R-:W-:-:S13]  /*4fb0*/  PLOP3.LUT P0, PT, PT, PT, UP1, 0x80, 0x8 ;  /* 0x000000000008781c */ /* 0x000fda0003f0f018 */
[----:B------:R-:W-:Y:S05]  /*4fc0*/  @!P0 EXIT ;  /* 0x000000000000894d */ /* 0x000fea0003800000 */
[----:B------:R-:W-:Y:S01]  /*4fd0*/  BAR.SYNC.DEFER_BLOCKING 0x6, 0xa0 ;  /* 0x0182800000007b1d */ /* 0x000fe20000010000 */
[C---:B------:R-:W-:Y:S01]  /*4fe0*/  IMAD.SHL.U32 R2, R93.reuse, 0x20, RZ ;  /* 0x000000205d027824 */ /* 0x040fe200078e00ff */
[C---:B------:R-:W-:Y:S01]  /*4ff0*/  LOP3.LUT R94, R93.reuse, 0x2, RZ, 0xc0, !PT ;  /* 0x000000025d5e7812 */ /* 0x040fe200078ec0ff */
[C---:B------:R-:W-:Y:S01]  /*5000*/  IMAD.SHL.U32 R99, R93.reuse, 0x4, RZ ;  /* 0x000000045d637824 */ /* 0x040fe200078e00ff */
[C---:B------:R-:W-:Y:S01]  /*5010*/  LOP3.LUT R100, R93.reuse, 0x60, RZ, 0xc0, !PT ;  /* 0x000000605d647812 */ /* 0x040fe200078ec0ff */
[C---:B------:R-:W-:Y:S01]  /*5020*/  IMAD.U32 R46, R93.reuse, 0x10000, RZ ;  /* 0x000100005d2e7824 */ /* 0x040fe200078e00ff */
[----:B------:R-:W-:Y:S02]  /*5030*/  UMOV UR48, 0x400 ;  /* 0x0000040000307882 */ /* 0x000fe40000000000 */
[----:B------:R-:W1:Y:S01]  /*5040*/  LDC R91, c[0x0][0x370] ;  /* 0x0000dc00ff5b7b82 */ /* 0x000e620000000800 */
[----:B------:R-:W-:Y:S01]  /*5050*/  ULEA UR48, UR37, UR48, 0x18 ;  /* 0x0000003025307291 */ /* 0x000fe2000f8ec0ff */
[----:B------:R-:W-:Y:S01]  /*5060*/  LOP3.LUT R3, R2, 0xc0, RZ, 0xc0, !PT ;  /* 0x000000c002037812 */ /* 0x000fe200078ec0ff */
[----:B------:R-:W-:Y:S01]  /*5070*/  IMAD.MOV.U32 R45, RZ, RZ, RZ ;  /* 0x000000ffff2d7224 */ /* 0x000fe200078e00ff */
[----:B------:R-:W-:Y:S01]  /*5080*/  LOP3.LUT R93, R93, 0x4, RZ, 0xc0, !PT ;  /* 0x000000045d5d7812 */ /* 0x000fe200078ec0ff */
[----:B------:R-:W-:Y:S01]  /*5090*/  UIADD3 UR52, UPT, UPT, UR48, 0x200, URZ ;  /* 0x0000020030347890 */ /* 0x000fe2000fffe0ff */
[----:B------:R-:W-:-:S02]  /*50a0*/  LOP3.LUT R99, R3, 0x18, R99, 0xf8, !PT ;  /* 0x0000001803637812 */ /* 0x000fc400078ef863 */
[----:B------:R-:W-:Y:S01]  /*50b0*/  CS2R R96, SRZ ;  /* 0x0000000000607805 */ /* 0x000fe2000001ff00 */
[----:B------:R-:W2:Y:S01]  /*50c0*/  LDC R42, c[0x0][0xb0c] ;  /* 0x0002c300ff2a7b82 */ /* 0x000ea20000000800 */
[----:B------:R-:W-:Y:S01]  /*50d0*/  LOP3.LUT R46, R46, 0x600000, RZ, 0xc0, !PT ;  /* 0x006000002e2e7812 */ /* 0x000fe200078ec0ff */
[----:B------:R-:W-:Y:S01]  /*50e0*/  IMAD.MOV.U32 R103, RZ, RZ, RZ ;  /* 0x000000ffff677224 */ /* 0x000fe200078e00ff */
[----:B------:R-:W-:Y:S01]  /*50f0*/  IADD3 R98, PT, PT, -R93, 0x2, RZ ;  /* 0x000000025d627810 */ /* 0x000fe20007ffe1ff */
[----:B------:R-:W-:Y:S01]  /*5100*/  IMAD.MOV R94, RZ, RZ, -R94 ;  /* 0x000000ffff5e7224 */ /* 0x000fe200078e0a5e */
[----:B------:R-:W-:Y:S01]  /*5110*/  LOP3.LUT R99, R99, 0xf20, R2, 0xf8, !PT ;  /* 0x00000f2063637812 */ /* 0x000fe200078ef802 */
[----:B------:R-:W-:Y:S01]  /*5120*/  IMAD.MOV R93, RZ, RZ, -R93 ;  /* 0x000000ffff5d7224 */ /* 0x000fe200078e0a5d */
[----:B------:R-:W4:Y:S01]  /*5130*/  LDCU.64 UR54, c[0x0][0x348] ;  /* 0x00006900ff3677ac */ /* 0x000f220008000a00 */
[----:B------:R-:W1:Y:S01]  /*5140*/  LDC R89, c[0x0][0xb20] ;  /* 0x0002c800ff597b82 */ /* 0x000e620000000800 */
[----:B------:R-:W3:Y:S01]  /*5150*/  LDS R0, [UR48+0x1f0] ;  /* 0x0001f030ff007984 */ /* 0x000ee20008000800 */
[----:B------:R-:W-:Y:S01]  /*5160*/  IMAD.SHL.U32 R98, R98, 0x10, RZ ;  /* 0x0000001062627824 */ /* 0x000fe200078e00ff */
[----:B------:R-:W-:Y:S01]  /*5170*/  LEA R99, R99, UR52, 0x1 ;  /* 0x0000003463637c11 */ /* 0x000fe2000f8e08ff */
[----:B------:R-:W-:Y:S01]  /*5180*/  UMOV UR51, 0x1 ;  /* 0x0000000100337882 */ /* 0x000fe20000000000 */
[----:B------:R-:W-:Y:S01]  /*5190*/  UMOV UR56, URZ ;  /* 0x000000ff00387c82 */ /* 0x000fe20008000000 */
[----:B------:R-:W1:Y:S02]  /*51a0*/  LDCU.64 UR38, c[0x0][0x888] ;  /* 0x00011100ff2677ac */ /* 0x000e640008000a00 */
[----:B------:R-:W1:Y:S01]  /*51b0*/  LDC R41, c[0x0][0xb30] ;  /* 0x0002cc00ff297b82 */ /* 0x000e620000000800 */
[----:B------:R-:W1:Y:S01]  /*51c0*/  LDCU.64 UR44, c[0x0][0x890] ;  /* 0x00011200ff2c77ac */ /* 0x000e620008000a00 */
[----:B------:R-:W-:Y:S01]  /*51d0*/  UMOV UR50, URZ ;  /* 0x000000ff00327c82 */ /* 0x000fe20008000000 */
[----:B------:R-:W-:-:S05]  /*51e0*/  UMOV UR49, URZ ;  /* 0x000000ff00317c82 */ /* 0x000fca0008000000 */
[----:B------:R-:W1:Y:S08]  /*51f0*/  LDC.64 R84, c[0x0][0xb10] ;  /* 0x0002c400ff547b82 */ /* 0x000e700000000a00 */
[----:B------:R-:W1:Y:S08]  /*5200*/  LDC.64 R38, c[0x0][0xb18] ;  /* 0x0002c600ff267b82 */ /* 0x000e700000000a00 */
[----:B------:R-:W1:Y:S08]  /*5210*/  LDC.64 R36, c[0x0][0xb28] ;  /* 0x0002ca00ff247b82 */ /* 0x000e700000000a00 */
[----:B------:R-:W1:Y:S01]  /*5220*/  LDC.64 R82, c[0x0][0x8b0] ;  /* 0x00022c00ff527b82 */ /* 0x000e620000000a00 */
[----:B---3--:R-:W-:-:S07]  /*5230*/  IMAD.IADD R46, R0, 0x1, R46 ;  /* 0x00000001002e7824 */ /* 0x008fce00078e022e */
[----:B------:R-:W3:Y:S08]  /*5240*/  LDC.64 R80, c[0x0][0x8a8] ;  /* 0x00022a00ff507b82 */ /* 0x000ef00000000a00 */
[----:B--2-4-:R-:W1:Y:S02]  /*5250*/  LDC R90, c[0x0][0x374] ;  /* 0x0000dd00ff5a7b82 */ /* 0x014e640000000800 */
.L_x_123:
[C---:B------:R-:W-:Y:S02]  /*5260*/  LEA R0, R103.reuse, UR48, 0x3 ;  /* 0x0000003067007c11 */ /* 0x040fe4000f8e18ff */
[----:B------:R-:W-:Y:S02]  /*5270*/  SHF.L.U32 R2, R96, 0x1f, RZ ;  /* 0x0000001f60027819 */ /* 0x000fe400000006ff */
[----:B------:R-:W-:Y:S02]  /*5280*/  LEA R16, R103, UR48, 0x4 ;  /* 0x0000003067107c11 */ /* 0x000fe4000f8e20ff */
[----:B------:R-:W2:Y:S02]  /*5290*/  SYNCS.PHASECHK.TRANS64.TRYWAIT P0, [R0+URZ+0x140], R2 ;  /* 0x00014002000075a7 */ /* 0x000ea400080011ff */
[----:B--2---:R-:W-:Y:S05]  /*52a0*/  @!P0 BRA `(.L_x_93) ;  /* 0x0000003400988947 */ /* 0x004fea0003800000 */
.L_x_189:
[----:B------:R-:W4:Y:S01]  /*52b0*/  LDC.64 R10, c[0x0][0xb10] ;  /* 0x0002c400ff0a7b82 */ /* 0x000f220000000a00 */
[----:B------:R-:W3:Y:S01]  /*52c0*/  LDS.128 R16, [R16+0x1d0] ;  /* 0x0001d00010107984 */ /* 0x000ee20000000c00 */
[----:B-1----:R-:W-:Y:S01]  /*52d0*/  ISETP.NE.AND P1, PT, R41, 0x1, PT ;  /* 0x000000012900780c */ /* 0x002fe20003f25270 */
[----:B--2---:R-:W-:Y:S01]  /*52e0*/  VIADD R0, R0, 0x150 ;  /* 0x0000015000007836 */ /* 0x004fe20000000000 */
[----:B------:R-:W-:Y:S04]  /*52f0*/  ISETP.GE.AND P0, PT, R40, 0x1, PT ;  /* 0x000000012800780c */ /* 0x000fe80003f06270 */
[----:B------:R-:W1:Y:S01]  /*5300*/  LDC.64 R8, c[0x0][0xb18] ;  /* 0x0002c600ff087b82 */ /* 0x000e620000000a00 */
[----:B------:R-:W-:Y:S01]  /*5310*/  PRMT R0, RZ, 0x654, R0 ;  /* 0x00000654ff007816 */ /* 0x000fe20000000000 */
[----:B------:R-:W-:Y:S01]  /*5320*/  @!PT LDS RZ, [RZ] ;  /* 0x00000000fffff984 */ /* 0x000fe20000000800 */
[----:B------:R-:W-:Y:S01]  /*5330*/  @!PT LDS RZ, [RZ] ;  /* 0x00000000fffff984 */ /* 0x000fe20000000800 */
[----:B------:R-:W-:Y:S01]  /*5340*/  @!PT LDS RZ, [RZ] ;  /* 0x00000000fffff984 */ /* 0x000fe20000000800 */
[----:B------:R-:W-:Y:S01]  /*5350*/  @!PT LDS RZ, [RZ] ;  /* 0x00000000fffff984 */ /* 0x000fe20000000800 */
[----:B------:R2:W-:Y:S06]  /*5360*/  MEMBAR.ALL.CTA ;  /* 0x0000000000007992 */ /* 0x0005ec0000008000 */
[----:B--2---:R-:W2:Y:S01]  /*5370*/  FENCE.VIEW.ASYNC.S ;  /* 0x00000000000073c6 */ /* 0x004ea20000000000 */
[----:B------:R-:W1:Y:S08]  /*5380*/  @!P1 LDC R12, c[0x0][0xb20] ;  /* 0x0002c800ff0c9b82 */ /* 0x000e700000000800 */
[----:B------:R-:W1:Y:S01]  /*5390*/  @!P1 LDC R7, c[0x0][0xb0c] ;  /* 0x0002c300ff079b82 */ /* 0x000e620000000800 */
[----:B--2---:R2:W-:Y:S01]  /*53a0*/  SYNCS.ARRIVE.TRANS64.RED.A1T0 RZ, [R0+URZ], RZ ;  /* 0x000000ff00ff79a7 */ /* 0x0045e200081004ff */
[----:B---3--:R-:W-:Y:S04]  /*53b0*/  LOP3.LUT P4, RZ, R18, 0x1, RZ, 0xc0, !PT ;  /* 0x0000000112ff7812 */ /* 0x008fe8000788c0ff */
[----:B------:R-:W-:Y:S09]  /*53c0*/  P2R R101, PR, RZ, 0x10 ;  /* 0x00000010ff657803 */ /* 0x000ff20000000000 */
[----:B------:R-:W-:Y:S02]  /*53d0*/  @P4 MOV R44, R16 ;  /* 0x00000010002c4202 */ /* 0x000fe40000000f00 */
[----:B------:R-:W-:Y:S01]  /*53e0*/  @P4 LOP3.LUT R43, R17, 0xffff, RZ, 0xc0, !PT ;  /* 0x0000ffff112b4812 */ /* 0x000fe200078ec0ff */
[----:B--2-4-:R-:W-:Y:S06]  /*53f0*/  @!P0 BRA `(.L_x_94) ;  /* 0x0000000000a48947 */ /* 0x014fec0003800000 */
[----:B------:R-:W-:Y:S01]  /*5400*/  IMAD.HI.U32 R0, R90, R39, RZ ;  /* 0x000000275a007227 */ /* 0x000fe200078e00ff */
[----:B------:R-:W-:Y:S02]  /*5410*/  ISETP.NE.AND P0, PT, R38, 0x1, PT ;  /* 0x000000012600780c */ /* 0x000fe40003f05270 */
[----:B------:R-:W-:Y:S01]  /*5420*/  ISETP.NE.AND P2, PT, R40, 0x1, PT ;  /* 0x000000012800780c */ /* 0x000fe20003f45270 */
[----:B------:R-:W-:Y:S01]  /*5430*/  IMAD.HI.U32 R4, R91, R84, RZ ;  /* 0x000000545b047227 */ /* 0x000fe200078e00ff */
[----:B------:R-:W-:Y:S02]  /*5440*/  SHF.R.U32.HI R0, RZ, R89, R0 ;  /* 0x00000059ff007219 */ /* 0x000fe40000011600 */
[----:B------:R-:W-:Y:S01]  /*5450*/  ISETP.NE.AND P3, PT, R42, 0x1, PT ;  /* 0x000000012a00780c */ /* 0x000fe20003f65270 */
[----:B------:R-:W-:Y:S01]  /*5460*/  IMAD.HI.U32 R6, R43, R39, RZ ;  /* 0x000000272b067227 */ /* 0x000fe200078e00ff */
[-C--:B------:R-:W-:Y:S02]  /*5470*/  SHF.R.U32.HI R4, RZ, R85.reuse, R4 ;  /* 0x00000055ff047219 */ /* 0x080fe40000011604 */
[----:B------:R-:W-:Y:S01]  /*5480*/  SEL R0, R90, R0, !P0 ;  /* 0x000000005a007207 */ /* 0x000fe20004000000 */
[----:B------:R-:W-:Y:S01]  /*5490*/  IMAD.HI.U32 R5, R44, R84, RZ ;  /* 0x000000542c057227 */ /* 0x000fe200078e00ff */
[----:B------:R-:W-:Y:S03]  /*54a0*/  SEL R4, R91, R4, !P3 ;  /* 0x000000045b047207 */ /* 0x000fe60005800000 */
[-C--:B------:R-:W-:Y:S01]  /*54b0*/  IMAD.HI.U32 R3, R0, R36.reuse, RZ ;  /* 0x0000002400037227 */ /* 0x080fe200078e00ff */
[----:B------:R-:W-:Y:S03]  /*54c0*/  SHF.R.U32.HI R5, RZ, R85, R5 ;  /* 0x00000055ff057219 */ /* 0x000fe60000011605 */
[----:B------:R-:W-:Y:S01]  /*54d0*/  IMAD.HI.U32 R2, R4, R36, RZ ;  /* 0x0000002404027227 */ /* 0x000fe200078e00ff */
[----:B------:R-:W-:Y:S02]  /*54e0*/  @P2 SHF.R.U32.HI R0, RZ, R37, R3 ;  /* 0x00000025ff002219 */ /* 0x000fe40000011603 */
[----:B------:R-:W-:Y:S02]  /*54f0*/  SHF.R.U32.HI R3, RZ, R89, R6 ;  /* 0x00000059ff037219 */ /* 0x000fe40000011606 */
[----:B------:R-:W-:Y:S01]  /*5500*/  @P2 SHF.R.U32.HI R4, RZ, R37, R2 ;  /* 0x00000025ff042219 */ /* 0x000fe20000011602 */
[----:B------:R-:W-:Y:S01]  /*5510*/  IMAD R0, R40, R0, RZ ;  /* 0x0000000028007224 */ /* 0x000fe200078e02ff */
[----:B------:R-:W-:Y:S02]  /*5520*/  SEL R3, R43, R3, !P0 ;  /* 0x000000032b037207 */ /* 0x000fe40004000000 */
[----:B------:R-:W-:Y:S01]  /*5530*/  SEL R2, R44, R5, !P3 ;  /* 0x000000052c027207 */ /* 0x000fe20005800000 */
[----:B------:R-:W-:Y:S01]  /*5540*/  IMAD R5, R40, R4, RZ ;  /* 0x0000000428057224 */ /* 0x000fe200078e02ff */
[C---:B------:R-:W-:Y:S01]  /*5550*/  ISETP.GE.AND P0, PT, R3.reuse, R0, PT ;  /* 0x000000000300720c */ /* 0x040fe20003f06270 */
[C---:B------:R-:W-:Y:S03]  /*5560*/  IMAD.HI.U32 R0, R3.reuse, R36, RZ ;  /* 0x0000002403007227 */ /* 0x040fe600078e00ff */
[C---:B------:R-:W-:Y:S02]  /*5570*/  ISETP.GE.OR P0, PT, R2.reuse, R5, P0 ;  /* 0x000000050200720c */ /* 0x040fe40000706670 */
[----:B------:R-:W-:Y:S04]  /*5580*/  SHF.R.U32.HI R0, RZ, R37, R0 ;  /* 0x00000025ff007219 */ /* 0x000fe80000011600 */
[C---:B------:R-:W-:Y:S05]  /*5590*/  SEL R6, R3.reuse, R0, !P2 ;  /* 0x0000000003067207 */ /* 0x040fea0005000000 */
        /* <DEDUP_REMOVED lines=14> */
[----:B------:R-:W-:Y:S07]  /*5680*/  IMAD R43, R3, R38, R43 ;  /* 0x00000026032b7224 */ /* 0x000fee00078e022b */
.L_x_94:
[----:B-1----:R-:W-:Y:S01]  /*5690*/  @!P1 ISETP.NE.AND P0, PT, R8, 0x1, PT ;  /* 0x000000010800980c */ /* 0x002fe20003f05270 */
[----:B------:R-:W-:Y:S01]  /*56a0*/  @!P1 IMAD.HI.U32 R0, R44, R10, RZ ;  /* 0x0000000a2c009227 */ /* 0x000fe200078e00ff */
[----:B------:R-:W-:Y:S01]  /*56b0*/  @!P1 ISETP.NE.AND P2, PT, R7, 0x1, PT ;  /* 0x000000010700980c */ /* 0x000fe20003f45270 */
[----:B------:R-:W-:Y:S01]  /*56c0*/  ULOP3.LUT UP0, URZ, UR52, 0x1b0, URZ, 0xc0, !UPT ;  /* 0x000001b034ff7892 */ /* 0x000fe2000f80c0ff */
[----:B------:R-:W-:Y:S01]  /*56d0*/  R2UR UR42, R15 ;  /* 0x000000000f2a72ca */ /* 0x000fe200000e0000 */
[----:B------:R-:W-:Y:S01]  /*56e0*/  @!P1 IMAD.HI.U32 R2, R43, R9, RZ ;  /* 0x000000092b029227 */ /* 0x000fe200078e00ff */
[----:B------:R-:W-:Y:S02]  /*56f0*/  @!P1 SHF.R.U32.HI R0, RZ, R11, R0 ;  /* 0x0000000bff009219 */ /* 0x000fe40000011600 */
[----:B------:R-:W-:Y:S01]  /*5700*/  R2UR UR41, R14 ;  /* 0x000000000e2972ca */ /* 0x000fe200000e0000 */
[----:B------:R-:W-:Y:S01]  /*5710*/  VIADD R103, R103, 0x1 ;  /* 0x0000000167677836 */ /* 0x000fe20000000000 */
[----:B------:R-:W-:Y:S02]  /*5720*/  @!P1 SHF.R.U32.HI R2, RZ, R12, R2 ;  /* 0x0000000cff029219 */ /* 0x000fe40000011602 */
[----:B------:R-:W-:Y:S02]  /*5730*/  @!P1 SEL R3, R44, R0, !P2 ;  /* 0x000000002c039207 */ /* 0x000fe40005000000 */
[----:B------:R-:W-:Y:S02]  /*5740*/  @!P1 SEL R2, R43, R2, !P0 ;  /* 0x000000022b029207 */ /* 0x000fe40004000000 */
[----:B------:R-:W-:Y:S01]  /*5750*/  @P4 SHF.R.U32.HI R95, RZ, 0x10, R17 ;  /* 0x00000010ff5f4819 */ /* 0x000fe20000011611 */
[----:B------:R-:W-:Y:S02]  /*5760*/  USHF.L.U32 UR42, UR42, 0x7, URZ ;  /* 0x000000072a2a7899 */ /* 0x000fe400080006ff */
[----:B------:R-:W-:Y:S02]  /*5770*/  @!P1 IMAD.IADD R0, R2, 0x1, -R3 ;  /* 0x0000000102009824 */ /* 0x000fe400078e0a03 */
[----:B------:R-:W-:Y:S01]  /*5780*/  @!P1 IMAD.IADD R2, R3, 0x1, -R2 ;  /* 0x0000000103029824 */ /* 0x000fe200078e0a02 */
[----:B------:R-:W-:Y:S01]  /*5790*/  USHF.L.U32 UR41, UR41, 0x6, URZ ;  /* 0x0000000629297899 */ /* 0x000fe200080006ff */
[----:B------:R-:W-:Y:S02]  /*57a0*/  @!P1 IMAD R44, R0, R7, R44 ;  /* 0x00000007002c9224 */ /* 0x000fe400078e022c */
[----:B------:R-:W-:Y:S01]  /*57b0*/  @!P1 IMAD R43, R2, R8, R43 ;  /* 0x00000008022b9224 */ /* 0x000fe200078e022b */
[----:B------:R-:W-:Y:S08]  /*57c0*/  BRA.U !UP0, `(.L_x_95) ;  /* 0x00000001087c7547 */ /* 0x000ff0000b800000 */
[----:B------:R-:W1:Y:S01]  /*57d0*/  LDCU.64 UR8, c[0x4][0x80] ;  /* 0x01001000ff0877ac */ /* 0x000e620008000a00 */
[----:B------:R-:W-:Y:S01]  /*57e0*/  MOV R2, 0x0 ;  /* 0x0000000000027802 */ /* 0x000fe20000000f00 */
[----:B------:R-:W-:Y:S02]  /*57f0*/  HFMA2 R12, -RZ, RZ, 0, 5.9604644775390625e-08 ;  /* 0x00000001ff0c7431 */ /* 0x000fe400000001ff */
[----:B------:R-:W-:Y:S01]  /*5800*/  IMAD.MOV.U32 R8, RZ, RZ, 0x70 ;  /* 0x00000070ff087424 */ /* 0x000fe200078e00ff */
[----:B------:R2:W3:Y:S01]  /*5810*/  LDC.64 R14, c[0x4][R2] ;  /* 0x01000000020e7b82 */ /* 0x0004e20000000a00 */
[----:B------:R-:W4:Y:S01]  /*5820*/  LDCU.64 UR6, c[0x4][0x88] ;  /* 0x01001100ff0677ac */ /* 0x000f220008000a00 */
[----:B------:R-:W-:Y:S01]  /*5830*/  IMAD.MOV.U32 R13, RZ, RZ, RZ ;  /* 0x000000ffff0d7224 */ /* 0x000fe200078e00ff */
[----:B------:R-:W2:Y:S01]  /*5840*/  LDCU.64 UR4, c[0x4][0x8] ;  /* 0x01000100ff0477ac */ /* 0x000ea20008000a00 */
[----:B-1----:R-:W-:Y:S01]  /*5850*/  MOV R5, UR9 ;  /* 0x0000000900057c02 */ /* 0x002fe20008000f00 */
[----:B------:R-:W-:Y:S01]  /*5860*/  IMAD.U32 R4, RZ, RZ, UR8 ;  /* 0x00000008ff047e24 */ /* 0x000fe2000f8e00ff */
[----:B----4-:R-:W-:Y:S01]  /*5870*/  MOV R7, UR7 ;  /* 0x0000000700077c02 */ /* 0x010fe20008000f00 */
[----:B------:R-:W-:Y:S01]  /*5880*/  IMAD.U32 R6, RZ, RZ, UR6 ;  /* 0x00000006ff067e24 */ /* 0x000fe2000f8e00ff */
[----:B--2---:R-:W-:Y:S01]  /*5890*/  MOV R11, UR5 ;  /* 0x00000005000b7c02 */ /* 0x004fe20008000f00 */
[----:B------:R-:W-:Y:S02]  /*58a0*/  IMAD.U32 R10, RZ, RZ, UR4 ;  /* 0x00000004ff0a7e24 */ /* 0x000fe4000f8e00ff */
[----:B------:R-:W-:Y:S07]  /*58b0*/  LEPC R20, `(.L_x_96) ;  /* 0x000000001014794e */ /* 0x000fee0000000000 */
[----:B---3-5:R-:W-:Y:S05]  /*58c0*/  CALL.ABS.NOINC R14 ;  /* 0x000000000e007343 */ /* 0x028fea0003c00000 */
.L_x_96:
[----:B------:R-:W1:Y:S01]  /*58d0*/  LDCU.64 UR8, c[0x4][0x80] ;  /* 0x01001000ff0877ac */ /* 0x000e620008000a00 */
[----:B------:R-:W2:Y:S01]  /*58e0*/  LDC.64 R2, c[0x4][R2] ;  /* 0x0100000002027b82 */ /* 0x000ea20000000a00 */
[----:B------:R-:W-:Y:S02]  /*58f0*/  HFMA2 R12, -RZ, RZ, 0, 5.9604644775390625e-08 ;  /* 0x00000001ff0c7431 */ /* 0x000fe400000001ff */
[----:B------:R-:W-:Y:S02]  /*5900*/  IMAD.MOV.U32 R8, RZ, RZ, 0x70 ;  /* 0x00000070ff087424 */ /* 0x000fe400078e00ff */
[----:B------:R-:W-:Y:S01]  /*5910*/  IMAD.MOV.U32 R13, RZ, RZ, RZ ;  /* 0x000000ffff0d7224 */ /* 0x000fe200078e00ff */
[----:B------:R-:W3:Y:S01]  /*5920*/  LDCU.64 UR6, c[0x4][0x88] ;  /* 0x01001100ff0677ac */ /* 0x000ee20008000a00 */
[----:B------:R-:W4:Y:S01]  /*5930*/  LDCU.64 UR4, c[0x4][0x8] ;  /* 0x01000100ff0477ac */ /* 0x000f220008000a00 */
[----:B-1----:R-:W-:Y:S02]  /*5940*/  MOV R4, UR8 ;  /* 0x0000000800047c02 */ /* 0x002fe40008000f00 */
[----:B------:R-:W-:Y:S02]  /*5950*/  MOV R5, UR9 ;  /* 0x0000000900057c02 */ /* 0x000fe40008000f00 */
[----:B---3--:R-:W-:Y:S01]  /*5960*/  MOV R7, UR7 ;  /* 0x0000000700077c02 */ /* 0x008fe20008000f00 */
[----:B------:R-:W-:Y:S01]  /*5970*/  IMAD.U32 R6, RZ, RZ, UR6 ;  /* 0x00000006ff067e24 */ /* 0x000fe2000f8e00ff */
[----:B----4-:R-:W-:Y:S01]  /*5980*/  MOV R11, UR5 ;  /* 0x00000005000b7c02 */ /* 0x010fe20008000f00 */
[----:B------:R-:W-:Y:S02]  /*5990*/  IMAD.U32 R10, RZ, RZ, UR4 ;  /* 0x00000004ff0a7e24 */ /* 0x000fe4000f8e00ff */
[----:B------:R-:W-:Y:S07]  /*59a0*/  LEPC R20, `(.L_x_95) ;  /* 0x000000001014794e */ /* 0x000fee0000000000 */
[----:B--2---:R-:W-:Y:S05]  /*59b0*/  CALL.ABS.NOINC R2 ;  /* 0x0000000002007343 */ /* 0x004fea0003c00000 */
.L_x_95:
[----:B------:R-:W-:Y:S01]  /*59c0*/  ISETP.NE.U32.AND P4, PT, R82, RZ, PT ;  /* 0x000000ff5200720c */ /* 0x000fe20003f85070 */
[----:B------:R-:W-:Y:S01]  /*59d0*/  UISETP.NE.AND UP2, UPT, UR53, URZ, UPT ;  /* 0x000000ff3500728c */ /* 0x000fe2000bf45270 */
[----:B------:R-:W-:Y:S01]  /*59e0*/  ISETP.NE.U32.AND P2, PT, RZ, UR38, PT ;  /* 0x00000026ff007c0c */ /* 0x000fe2000bf45070 */
[----:B------:R-:W-:Y:S01]  /*59f0*/  UISETP.NE.U32.AND UP1, UPT, UR44, URZ, UPT ;  /* 0x000000ff2c00728c */ /* 0x000fe2000bf25070 */
[----:B------:R-:W-:Y:S01]  /*5a00*/  ISETP.NE.AND.EX P4, PT, R83, RZ, PT, P4 ;  /* 0x000000ff5300720c */ /* 0x000fe20003f85340 */
[----:B------:R-:W-:Y:S01]  /*5a10*/  UPLOP3.LUT UP0, UPT, UPT, UPT, UPT, 0x40, 0x4 ;  /* 0x000000000004789c */ /* 0x000fe20003f0e870 */
[----:B------:R-:W-:Y:S01]  /*5a20*/  ISETP.NE.AND.EX P2, PT, RZ, UR39, PT, P2 ;  /* 0x00000027ff007c0c */ /* 0x000fe2000bf45320 */
[----:B------:R-:W-:Y:S01]  /*5a30*/  UISETP.NE.AND.EX UP1, UPT, UR45, URZ, UPT, UP1 ;  /* 0x000000ff2d00728c */ /* 0x000fe2000bf25310 */
[----:B------:R-:W-:Y:S04]  /*5a40*/  PLOP3.LUT P1, PT, PT, PT, UP2, 0x80, 0x8 ;  /* 0x000000000008781c */ /* 0x000fe80003f2f028 */
[----:B------:R-:W-:Y:S06]  /*5a50*/  @UP2 UPLOP3.LUT UP0, UPT, UPT, UPT, UP1, 0x80, 0x8 ;  /* 0x000000000008289c */ /* 0x000fec0003f0f010 */
[----:B------:R-:W-:Y:S01]  /*5a60*/  PLOP3.LUT P0, PT, PT, PT, UP0, 0x80, 0x8 ;  /* 0x000000000008781c */ /* 0x000fe20003f0f008 */
[----:B------:R-:W-:Y:S01]  /*5a70*/  @!UPT UIADD3 URZ, UPT, UPT, URZ, URZ, URZ ;  /* 0x000000fffffff290 */ /* 0x000fe2000fffe0ff */
[----:B------:R-:W-:Y:S11]  /*5a80*/  BRA.U !UP1, `(.L_x_97) ;  /* 0x0000000109387547 */ /* 0x000ff6000b800000 */
[----:B------:R-:W-:Y:S01]  /*5a90*/  UISETP.NE.U32.AND UP0, UPT, UR38, URZ, UPT ;  /* 0x000000ff2600728c */ /* 0x000fe2000bf05070 */
[----:B------:R-:W-:Y:S02]  /*5aa0*/  HFMA2 R0, -RZ, RZ, 0, 5.9604644775390625e-08 ;  /* 0x00000001ff007431 */ /* 0x000fe400000001ff */
[----:B------:R-:W-:Y:S01]  /*5ab0*/  IMAD.MOV.U32 R88, RZ, RZ, 0x1 ;  /* 0x00000001ff587424 */ /* 0x000fe200078e00ff */
[----:B------:R-:W-:Y:S06]  /*5ac0*/  UISETP.NE.AND.EX UP0, UPT, UR39, URZ, UPT, UP0 ;  /* 0x000000ff2700728c */ /* 0x000fec000bf05300 */
[----:B------:R-:W-:Y:S05]  /*5ad0*/  PLOP3.LUT P3, PT, PT, PT, UP0, 0x80, 0x8 ;  /* 0x000000000008781c */ /* 0x000fea0003f6f008 */
[----:B------:R-:W1:Y:S01]  /*5ae0*/  @UP0 LDCU.64 UR6, c[0x0][0x888] ;  /* 0x00011100ff0607ac */ /* 0x000e620008000a00 */
[----:B------:R-:W-:Y:S07]  /*5af0*/  @UP0 UIMAD UR4, UR36, UR44, URZ ;  /* 0x0000002c240402a4 */ /* 0x000fee000f8e02ff */
[----:B------:R-:W-:Y:S01]  /*5b00*/  @!P3 PRMT R88, R0, 0x7610, R88 ;  /* 0x000076100058b816 */ /* 0x000fe20000000058 */
[----:B-1----:R-:W-:Y:S03]  /*5b10*/  @UP0 UIMAD.WIDE UR6, UR4, 0x4, UR6 ;  /* 0x00000004040608a5 */ /* 0x002fe6000f8e0206 */
[----:B------:R-:W1:Y:S03]  /*5b20*/  @!UP0 LDCU UR4, c[0x0][0x880] ;  /* 0x00011000ff0487ac */ /* 0x000e660008000800 */
[----:B------:R-:W-:Y:S01]  /*5b30*/  IMAD.U32 R2, RZ, RZ, UR6 ;  /* 0x00000006ff027e24 */ /* 0x000fe2000f8e00ff */
[----:B------:R-:W-:Y:S05]  /*5b40*/  MOV R3, UR7 ;  /* 0x0000000700037c02 */ /* 0x000fea0008000f00 */
[----:B-----5:R2:W5:Y:S02]  /*5b50*/  @P3 LDG.E R49, desc[UR46][R2.64] ;  /* 0x0000002e02313981 */ /* 0x020564000c1e1900 */
[----:B-12---:R-:W-:Y:S02]  /*5b60*/  @!P3 IMAD.U32 R49, RZ, RZ, UR4 ;  /* 0x00000004ff31be24 */ /* 0x006fe4000f8e00ff */
.L_x_97:
[----:B------:R-:W-:Y:S05]  /*5b70*/  @!P4 BRA `(.L_x_98) ;  /* 0x000000000020c947 */ /* 0x000fea0003800000 */
[----:B------:R-:W-:Y:S04]  /*5b80*/  ISETP.NE.U32.AND P3, PT, R80, RZ, PT ;  /* 0x000000ff5000720c */ /* 0x000fe80003f65070 */
[----:B------:R-:W-:Y:S11]  /*5b90*/  ISETP.NE.AND.EX P3, PT, R81, RZ, PT, P3 ;  /* 0x000000ff5100720c */ /* 0x000ff60003f65330 */
[----:B------:R-:W-:Y:S02]  /*5ba0*/  @!UPT UIADD3 URZ, UPT, UPT, URZ, URZ, URZ ;  /* 0x000000fffffff290 */ /* 0x000fe4000fffe0ff */
[----:B------:R-:W1:Y:S01]  /*5bb0*/  @P3 LDC.64 R2, c[0x0][0x8a8] ;  /* 0x00022a00ff023b82 */ /* 0x000e620000000a00 */
[----:B------:R-:W-:Y:S04]  /*5bc0*/  @P3 IMAD R0, R82, UR36, RZ ;  /* 0x0000002452003c24 */ /* 0x000fe8000f8e02ff */
[----:B-1----:R-:W-:Y:S05]  /*5bd0*/  @P3 IMAD.WIDE R2, R0, 0x4, R2 ;  /* 0x0000000400023825 */ /* 0x002fea00078e0202 */
[----:B-----5:R1:W5:Y:S02]  /*5be0*/  @P3 LDG.E R47, desc[UR46][R2.64] ;  /* 0x0000002e022f3981 */ /* 0x020364000c1e1900 */
[----:B-1----:R-:W2:Y:S02]  /*5bf0*/  @!P3 LDC R47, c[0x0][0x8a0] ;  /* 0x00022800ff2fbb82 */ /* 0x002ea40000000800 */
.L_x_98:
[----:B-----5:R-:W-:Y:S01]  /*5c00*/  FSETP.NEU.AND P3, PT, R49, RZ, PT ;  /* 0x000000ff3100720b */ /* 0x020fe20003f6d000 */
[----:B------:R-:W-:Y:S01]  /*5c10*/  ULOP3.LUT UR4, UR51, 0x1, URZ, 0x3c, !UPT ;  /* 0x0000000133047892 */ /* 0x000fe2000f8e3cff */
[----:B------:R-:W-:Y:S01]  /*5c20*/  SEL R4, RZ, 0xffffffff, P2 ;  /* 0xffffffffff047807 */ /* 0x000fe20001000000 */
[----:B------:R-:W-:Y:S01]  /*5c30*/  IMAD.U32 R72, RZ, RZ, UR56 ;  /* 0x00000038ff487e24 */ /* 0x000fe2000f8e00ff */
[----:B------:R-:W-:Y:S01]  /*5c40*/  @P1 LOP3.LUT P2, RZ, R88, 0xff, RZ, 0xc0, !PT ;  /* 0x000000ff58ff1812 */ /* 0x000fe2000784c0ff */
[----:B------:R-:W-:Y:S01]  /*5c50*/  IMAD.SHL.U32 R106, R94, 0x10, RZ ;  /* 0x000000105e6a7824 */ /* 0x000fe200078e00ff */
[----:B------:R-:W-:Y:S01]  /*5c60*/  @P1 SEL R0, RZ, 0xffffffff, P3 ;  /* 0xffffffffff001807 */ /* 0x000fe20001800000 */
[----:B------:R-:W-:Y:S01]  /*5c70*/  IMAD.U32 R107, RZ, RZ, UR4 ;  /* 0x00000004ff6b7e24 */ /* 0x000fe2000f8e00ff */
[----:B------:R-:W-:Y:S01]  /*5c80*/  LEA R73, R45, UR48, 0x3 ;  /* 0x000000302d497c11 */ /* 0x000fe2000f8e18ff */
[----:B------:R-:W-:Y:S01]  /*5c90*/  IMAD.SHL.U32 R72, R72, 0x2000, RZ ;  /* 0x0000200048487824 */ /* 0x000fe200078e00ff */
[----:B------:R-:W-:Y:S01]  /*5ca0*/  @P0 SEL R0, R4, R0, !P2 ;  /* 0x0000000004000207 */ /* 0x000fe20005000000 */
[----:B------:R-:W-:Y:S01]  /*5cb0*/  IMAD.SHL.U32 R105, R93, 0x10, RZ ;  /* 0x000000105d697824 */ /* 0x000fe200078e00ff */
[----:B------:R-:W-:Y:S01]  /*5cc0*/  PLOP3.LUT P2, PT, PT, PT, UP1, 0x80, 0x8 ;  /* 0x000000000008781c */ /* 0x000fe20003f4f018 */
[----:B------:R-:W-:Y:S01]  /*5cd0*/  IMAD.IADD R67, R99, 0x1, R72 ;  /* 0x0000000163437824 */ /* 0x000fe200078e0248 */
[----:B------:R-:W-:Y:S01]  /*5ce0*/  @P1 LOP3.LUT R0, R0, 0x1, RZ, 0xc0, !PT ;  /* 0x0000000100001812 */ /* 0x000fe200078ec0ff */
[----:B------:R-:W-:Y:S01]  /*5cf0*/  BSSY B1, `(.L_x_99) ;  /* 0x0000039000017945 */ /* 0x000fe20003800000 */
[----:B------:R-:W-:Y:S01]  /*5d00*/  LOP3.LUT P4, R102, R88, 0xff, RZ, 0xc0, !PT ;  /* 0x000000ff58667812 */ /* 0x000fe2000788c0ff */
[----:B------:R-:W-:Y:S01]  /*5d10*/  IMAD.IADD R66, R67, 0x1, R106 ;  /* 0x0000000143427824 */ /* 0x000fe200078e026a */
[----:B------:R-:W-:Y:S01]  /*5d20*/  ISETP.NE.U32.OR P5, PT, R0, 0x1, !P1 ;  /* 0x000000010000780c */ /* 0x000fe20004fa5470 */
[----:B------:R-:W-:Y:S01]  /*5d30*/  IMAD.U32 R0, RZ, RZ, UR56 ;  /* 0x00000038ff007e24 */ /* 0x000fe2000f8e00ff */
[----:B------:R-:W-:Y:S01]  /*5d40*/  SEL R3, RZ, 0xffffffff, P3 ;  /* 0xffffffffff037807 */ /* 0x000fe20001800000 */
[----:B------:R-:W-:Y:S01]  /*5d50*/  IMAD.MOV.U32 R75, RZ, RZ, 0x1 ;  /* 0x00000001ff4b7424 */ /* 0x000fe200078e00ff */
[----:B------:R-:W-:Y:S01]  /*5d60*/  P2R R104, PR, RZ, 0x20 ;  /* 0x00000020ff687803 */ /* 0x000fe20000000000 */
[----:B------:R-:W-:Y:S01]  /*5d70*/  IMAD R48, R45, 0x40, R46 ;  /* 0x000000402d307824 */ /* 0x000fe200078e022e */
[----:B------:R-:W-:Y:S01]  /*5d80*/  LEA R0, R0, UR48, 0x3 ;  /* 0x0000003000007c11 */ /* 0x000fe2000f8e18ff */
[----:B------:R-:W-:Y:S01]  /*5d90*/  IMAD.U32 R74, RZ, RZ, UR56 ;  /* 0x00000038ff4a7e24 */ /* 0x000fe2000f8e00ff */
[----:B------:R-:W-:Y:S02]  /*5da0*/  @P2 SEL R3, R4, R3, !P4 ;  /* 0x0000000304032207 */ /* 0x000fe40006000000 */
[----:B------:R-:W-:Y:S02]  /*5db0*/  CS2R R78, SRZ ;  /* 0x00000000004e7805 */ /* 0x000fe4000001ff00 */
[----:B------:R-:W-:Y:S02]  /*5dc0*/  CS2R R76, SRZ ;  /* 0x00000000004c7805 */ /* 0x000fe4000001ff00 */
[----:B------:R-:W-:Y:S02]  /*5dd0*/  CS2R R70, SRZ ;  /* 0x0000000000467805 */ /* 0x000fe4000001ff00 */
[----:B------:R-:W-:Y:S02]  /*5de0*/  LOP3.LUT R3, R3, 0x1, RZ, 0xc0, !PT ;  /* 0x0000000103037812 */ /* 0x000fe400078ec0ff */
[----:B------:R-:W-:Y:S02]  /*5df0*/  CS2R R68, SRZ ;  /* 0x0000000000447805 */ /* 0x000fe4000001ff00 */
[----:B------:R-:W-:Y:S02]  /*5e00*/  @P5 SHF.L.U32 R2, R107, 0x1f, RZ ;  /* 0x0000001f6b025819 */ /* 0x000fe400000006ff */
[----:B------:R-:W-:Y:S02]  /*5e10*/  CS2R R62, SRZ ;  /* 0x00000000003e7805 */ /* 0x000fe4000001ff00 */
[----:B------:R-:W-:Y:S02]  /*5e20*/  ISETP.NE.U32.AND P2, PT, R3, 0x1, PT ;  /* 0x000000010300780c */ /* 0x000fe40003f45070 */
[----:B------:R-:W-:Y:S01]  /*5e30*/  CS2R R60, SRZ ;  /* 0x00000000003c7805 */ /* 0x000fe2000001ff00 */
[----:B------:R1:W3:Y:S01]  /*5e40*/  @P5 SYNCS.PHASECHK.TRANS64.TRYWAIT P1, [R0+URZ+0x100], R2 ;  /* 0x00010002000055a7 */ /* 0x0002e200080211ff */
[----:B------:R-:W-:Y:S02]  /*5e50*/  CS2R R58, SRZ ;  /* 0x00000000003a7805 */ /* 0x000fe4000001ff00 */
[----:B------:R-:W-:Y:S02]  /*5e60*/  P2R R108, PR, RZ, 0x4 ;  /* 0x00000004ff6c7803 */ /* 0x000fe40000000000 */
[----:B------:R-:W-:Y:S01]  /*5e70*/  CS2R R56, SRZ ;  /* 0x0000000000387805 */ /* 0x000fe2000001ff00 */
[----:B------:R-:W-:Y:S02]  /*5e80*/  IMAD.IADD R65, R67, 0x1, R105 ;  /* 0x0000000143417824 */ /* 0x000fe400078e0269 */
[----:B------:R-:W-:Y:S01]  /*5e90*/  IMAD.IADD R64, R98, 0x1, R66 ;  /* 0x0000000162407824 */ /* 0x000fe200078e0242 */
[----:B-1----:R-:W-:Y:S04]  /*5ea0*/  SHF.L.U32 R2, R97, 0x1f, RZ ;  /* 0x0000001f61027819 */ /* 0x002fe800000006ff */
[----:B------:R1:W4:Y:S01]  /*5eb0*/  SYNCS.PHASECHK.TRANS64.TRYWAIT P0, [R73+URZ+0x160], R2 ;  /* 0x00016002490075a7 */ /* 0x00032200080011ff */
[----:B---3--:R-:W-:Y:S01]  /*5ec0*/  @P5 SEL R75, RZ, 0x1, !P1 ;  /* 0x00000001ff4b5807 */ /* 0x008fe20004800000 */
[----:B-1----:R-:W-:Y:S06]  /*5ed0*/  @!P5 BRA `(.L_x_100) ;  /* 0x000000000068d947 */ /* 0x002fec0003800000 */
[----:B------:R-:W-:Y:S01]  /*5ee0*/  ISETP.NE.AND P1, PT, R75, RZ, PT ;  /* 0x000000ff4b00720c */ /* 0x000fe20003f25270 */
[----:B------:R-:W-:Y:S01]  /*5ef0*/  BSSY B0, `(.L_x_101) ;  /* 0x000000d000007945 */ /* 0x000fe20003800000 */
[----:B------:R-:W-:Y:S02]  /*5f00*/  CS2R R58, SRZ ;  /* 0x00000000003a7805 */ /* 0x000fe4000001ff00 */
[----:B------:R-:W-:Y:S02]  /*5f10*/  CS2R R56, SRZ ;  /* 0x0000000000387805 */ /* 0x000fe4000001ff00 */
[----:B------:R-:W-:Y:S02]  /*5f20*/  CS2R R62, SRZ ;  /* 0x00000000003e7805 */ /* 0x000fe4000001ff00 */
[----:B------:R-:W-:Y:S02]  /*5f30*/  CS2R R60, SRZ ;  /* 0x00000000003c7805 */ /* 0x000fe4000001ff00 */
[----:B------:R-:W-:Y:S02]  /*5f40*/  CS2R R70, SRZ ;  /* 0x0000000000467805 */ /* 0x000fe4000001ff00 */
[----:B------:R-:W-:Y:S02]  /*5f50*/  CS2R R68, SRZ ;  /* 0x0000000000447805 */ /* 0x000fe4000001ff00 */
[----:B------:R-:W-:Y:S02]  /*5f60*/  CS2R R78, SRZ ;  /* 0x00000000004e7805 */ /* 0x000fe4000001ff00 */
[----:B------:R-:W-:Y:S01]  /*5f70*/  CS2R R76, SRZ ;  /* 0x00000000004c7805 */ /* 0x000fe2000001ff00 */
[----:B------:R-:W-:Y:S06]  /*5f80*/  @P1 BRA `(.L_x_102) ;  /* 0x00000000000c1947 */ /* 0x000fec0003800000 */
[----:B------:R-:W-:Y:S04]  /*5f90*/  SHF.L.U32 R3, R107, 0x1f, RZ ;  /* 0x0000001f6b037819 */ /* 0x000fe800000006ff */
[----:B------:R-:W1:Y:S02]  /*5fa0*/  SYNCS.PHASECHK.TRANS64.TRYWAIT P1, [R0+URZ+0x100], R3 ;  /* 0x00010003000075a7 */ /* 0x000e6400080211ff */
[----:B-1----:R-:W-:Y:S05]  /*5fb0*/  @!P1 BRA `(.L_x_103) ;  /* 0x0000002800689947 */ /* 0x002fea0003800000 */
.L_x_102:
[----:B------:R-:W-:Y:S05]  /*5fc0*/  BSYNC B0 ;  /* 0x0000000000007941 */ /* 0x000fea0003800000 */
.L_x_101:
[----:B------:R-:W-:Y:S01]  /*5fd0*/  ISETP.NE.AND P1, PT, R108, RZ, PT ;  /* 0x000000ff6c00720c */ /* 0x000fe20003f25270 */
[----:B------:R-:W-:Y:S04]  /*5fe0*/  UIADD3 UR5, UPT, UPT, UR56, 0x1, URZ ;  /* 0x0000000138057890 */ /* 0x000fe8000fffe0ff */
[----:B------:R-:W-:Y:S04]  /*5ff0*/  UISETP.NE.AND UP0, UPT, UR5, 0x3, UPT ;  /* 0x000000030500788c */ /* 0x000fe8000bf05270 */
[----:B------:R-:W-:Y:S02]  /*6000*/  USEL UR4, URZ, 0x1, UP0 ;  /* 0x00000001ff047887 */ /* 0x000fe40008000000 */
[----:B------:R-:W-:Y:S02]  /*6010*/  USEL UR5, UR5, URZ, UP0 ;  /* 0x000000ff05057287 */ /* 0x000fe40008000000 */
[----:B------:R3:W1:Y:S02]  /*6020*/  @P1 LDS.128 R56, [R67] ;  /* 0x0000000043381984 */ /* 0x0006640000000c00 */
[----:B------:R-:W-:Y:S02]  /*6030*/  LOP3.LUT R107, R107, UR4, RZ, 0x3c, !PT ;  /* 0x000000046b6b7c12 */ /* 0x000fe4000f8e3cff */
[----:B------:R3:W1:Y:S01]  /*6040*/  @P1 LDS.128 R60, [R66+0x10] ;  /* 0x00001000423c1984 */ /* 0x0006620000000c00 */
[----:B------:R-:W-:Y:S03]  /*6050*/  IMAD.U32 R74, RZ, RZ, UR5 ;  /* 0x00000005ff4a7e24 */ /* 0x000fe6000f8e00ff */
[----:B------:R3:W1:Y:S04]  /*6060*/  @P1 LDS.128 R68, [R65+0x20] ;  /* 0x0000200041441984 */ /* 0x0006680000000c00 */
[----:B------:R3:W1:Y:S02]  /*6070*/  @P1 LDS.128 R76, [R64+0x10] ;  /* 0x00001000404c1984 */ /* 0x0006640000000c00 */
.L_x_100:
[----:B------:R-:W-:Y:S05]  /*6080*/  BSYNC B1 ;  /* 0x0000000000017941 */ /* 0x000fea0003800000 */
.L_x_99:
[----:B-1----:R-:W-:Y:S04]  /*6090*/  SHF.R.U32.HI R0, RZ, 0x15, R48 ;  /* 0x00000015ff007819 */ /* 0x002fe80000011630 */
[----:B------:R-:W-:Y:S01]  /*60a0*/  LOP3.LUT P1, RZ, R0, 0x3, R92, 0x48, !PT ;  /* 0x0000000300ff7812 */ /* 0x000fe2000782485c */
[----:B------:R-:W-:Y:S01]  /*60b0*/  @!UPT UIADD3 URZ, UPT, UPT, URZ, URZ, URZ ;  /* 0x000000fffffff290 */ /* 0x000fe2000fffe0ff */
[----:B----4-:R-:W-:Y:S11]  /*60c0*/  @P0 BRA `(.L_x_104) ;  /* 0x0000000000080947 */ /* 0x010ff60003800000 */
[----:B------:R-:W1:Y:S02]  /*60d0*/  SYNCS.PHASECHK.TRANS64.TRYWAIT P0, [R73+URZ+0x160], R2 ;  /* 0x00016002490075a7 */ /* 0x000e6400080011ff */
[----:B-1----:R-:W-:Y:S05]  /*60e0*/  @!P0 BRA `(.L_x_105) ;  /* 0x0000002800308947 */ /* 0x002fea0003800000 */
.L_x_104:
[----:B------:R-:W-:Y:S05]  /*60f0*/  @!P1 BRA `(.L_x_106) ;  /* 0x0000000000409947 */ /* 0x000fea0003800000 */
[----:B------:R-:W4:Y:S01]  /*6100*/  LDCU.64 UR8, c[0x4][0x70] ;  /* 0x01000e00ff0877ac */ /* 0x000f220008000a00 */
[----:B------:R-:W-:Y:S01]  /*6110*/  MOV R3, 0x0 ;  /* 0x0000000000037802 */ /* 0x000fe20000000f00 */
[----:B------:R-:W-:Y:S02]  /*6120*/  HFMA2 R12, -RZ, RZ, 0, 5.9604644775390625e-08 ;  /* 0x00000001ff0c7431 */ /* 0x000fe400000001ff */
[----:B------:R-:W-:Y:S02]  /*6130*/  IMAD.MOV.U32 R8, RZ, RZ, 0x192 ;  /* 0x00000192ff087424 */ /* 0x000fe400078e00ff */
[----:B------:R-:W-:Y:S01]  /*6140*/  IMAD.MOV.U32 R13, RZ, RZ, RZ ;  /* 0x000000ffff0d7224 */ /* 0x000fe200078e00ff */
[----:B------:R-:W5:Y:S01]  /*6150*/  LDCU.64 UR6, c[0x4][0x78] ;  /* 0x01000f00ff0677ac */ /* 0x000f620008000a00 */
[----:B-1----:R-:W1:Y:S01]  /*6160*/  LDC.64 R2, c[0x4][R3] ;  /* 0x0100000003027b82 */ /* 0x002e620000000a00 */
[----:B------:R-:W2:Y:S01]  /*6170*/  LDCU.64 UR4, c[0x4][0x10] ;  /* 0x01000200ff0477ac */ /* 0x000ea20008000a00 */
[----:B----4-:R-:W-:Y:S01]  /*6180*/  MOV R5, UR9 ;  /* 0x0000000900057c02 */ /* 0x010fe20008000f00 */
[----:B------:R-:W-:Y:S01]  /*6190*/  IMAD.U32 R4, RZ, RZ, UR8 ;  /* 0x00000008ff047e24 */ /* 0x000fe2000f8e00ff */
[----:B-----5:R-:W-:Y:S01]  /*61a0*/  MOV R7, UR7 ;  /* 0x0000000700077c02 */ /* 0x020fe20008000f00 */
[----:B------:R-:W-:Y:S01]  /*61b0*/  IMAD.U32 R6, RZ, RZ, UR6 ;  /* 0x00000006ff067e24 */ /* 0x000fe2000f8e00ff */
[----:B--2---:R-:W-:Y:S01]  /*61c0*/  MOV R11, UR5 ;  /* 0x00000005000b7c02 */ /* 0x004fe20008000f00 */
[----:B------:R-:W-:Y:S02]  /*61d0*/  IMAD.U32 R10, RZ, RZ, UR4 ;  /* 0x00000004ff0a7e24 */ /* 0x000fe4000f8e00ff */
[----:B------:R-:W-:Y:S07]  /*61e0*/  LEPC R20, `(.L_x_106) ;  /* 0x000000001014794e */ /* 0x000fee0000000000 */
[----:B-1-3--:R-:W-:Y:S05]  /*61f0*/  CALL.ABS.NOINC R2 ;  /* 0x0000000002007343 */ /* 0x00afea0003c00000 */
.L_x_106:
[----:B------:R-:W-:Y:S05]  /*6200*/  WARPSYNC.ALL ;  /* 0x0000000000007948 */ /* 0x000fea0003800000 */
[----:B------:R-:W-:Y:S01]  /*6210*/  R2UR UR4, R48 ;  /* 0x00000000300472ca */ /* 0x000fe200000e0000 */
[--C-:B------:R-:W-:Y:S01]  /*6220*/  HADD2.F32 R50, -RZ, R56.reuse.H0_H0 ;  /* 0x20000038ff327230 */ /* 0x100fe20000004100 */
[----:B------:R-:W-:Y:S01]  /*6230*/  ISETP.NE.AND P0, PT, R100, RZ, PT ;  /* 0x000000ff6400720c */ /* 0x000fe20003f05270 */
[----:B------:R-:W-:Y:S01]  /*6240*/  HADD2.F32 R51, -RZ, R56.H1_H1 ;  /* 0x30000038ff337230 */ /* 0x000fe20000004100 */
[----:B------:R-:W-:Y:S01]  /*6250*/  BSSY.RECONVERGENT B0, `(.L_x_107) ;  /* 0x0000083000007945 */ /* 0x000fe20003800200 */
[--C-:B------:R-:W-:Y:S08]  /*6260*/  HADD2.F32 R52, -RZ, R57.reuse.H0_H0 ;  /* 0x20000039ff347230 */ /* 0x100ff00000004100 */
[----:B------:R-:W2:Y:S02]  /*6270*/  LDTM.x32 R4, tmem[UR4] ;  /* 0x00000004000479ee */ /* 0x000ea400082c0000 */
[C---:B--2---:R-:W-:Y:S01]  /*6280*/  FMUL R0, R47.reuse, R4 ;  /* 0x000000042f007220 */ /* 0x044fe20000400000 */
[C---:B-1----:R-:W-:Y:S01]  /*6290*/  FMUL R2, R47.reuse, R5 ;  /* 0x000000052f027220 */ /* 0x042fe20000400000 */
[C---:B------:R-:W-:Y:S01]  /*62a0*/  FMUL R4, R47.reuse, R8 ;  /* 0x000000082f047220 */ /* 0x040fe20000400000 */
[----:B------:R-:W-:Y:S01]  /*62b0*/  FMUL R3, R47, R6 ;  /* 0x000000062f037220 */ /* 0x000fe20000400000 */
[C---:B------:R-:W-:Y:S01]  /*62c0*/  FFMA R0, R49.reuse, R50, R0 ;  /* 0x0000003231007223 */ /* 0x040fe20000000000 */
[----:B------:R-:W-:Y:S01]  /*62d0*/  FFMA R2, R49, R51, R2 ;  /* 0x0000003331027223 */ /* 0x000fe20000000002 */
[C---:B------:R-:W-:Y:S01]  /*62e0*/  FMUL R5, R47.reuse, R9 ;  /* 0x000000092f057220 */ /* 0x040fe20000400000 */
        /* <DEDUP_REMOVED lines=16> */
[----:B------:R-:W-:Y:S02]  /*63f0*/  HADD2.F32 R32, -RZ, R57.H1_H1 ;  /* 0x30000039ff207230 */ /* 0x000fe40000004100 */
[C---:B------:R-:W-:Y:S01]  /*6400*/  FMUL R26, R47.reuse, R30 ;  /* 0x0000001e2f1a7220 */ /* 0x040fe20000400000 */
[----:B------:R-:W-:Y:S01]  /*6410*/  FMUL R29, R47, R33 ;  /* 0x000000212f1d7220 */ /* 0x000fe20000400000 */
[--C-:B------:R-:W-:Y:S02]  /*6420*/  HADD2.F32 R33, -RZ, R58.reuse.H0_H0 ;  /* 0x2000003aff217230 */ /* 0x100fe40000004100 */
[----:B------:R-:W-:Y:S01]  /*6430*/  FFMA R3, R49, R52, R3 ;  /* 0x0000003431037223 */ /* 0x000fe20000000003 */
[C---:B------:R-:W-:Y:S01]  /*6440*/  FMUL R7, R47.reuse, R7 ;  /* 0x000000072f077220 */ /* 0x040fe20000400000 */
[----:B------:R-:W-:Y:S01]  /*6450*/  FMUL R30, R47, R34 ;  /* 0x000000222f1e7220 */ /* 0x000fe20000400000 */
[----:B------:R-:W-:Y:S01]  /*6460*/  HADD2.F32 R34, -RZ, R58.H1_H1 ;  /* 0x3000003aff227230 */ /* 0x000fe20000004100 */
[----:B------:R-:W-:Y:S01]  /*6470*/  F2FP.F16.F32.PACK_AB R52, R2, R0 ;  /* 0x000000000234723e */ /* 0x000fe200000000ff */
[--C-:B------:R-:W-:Y:S02]  /*6480*/  HADD2.F32 R0, -RZ, R59.reuse.H0_H0 ;  /* 0x2000003bff007230 */ /* 0x100fe40000004100 */
[C---:B------:R-:W-:Y:S01]  /*6490*/  FFMA R7, R49.reuse, R32, R7 ;  /* 0x0000002031077223 */ /* 0x040fe20000000007 */
[----:B------:R-:W-:Y:S02]  /*64a0*/  HADD2.F32 R2, -RZ, R59.H1_H1 ;  /* 0x3000003bff027230 */ /* 0x000fe40000004100 */
[C---:B------:R-:W-:Y:S01]  /*64b0*/  FFMA R4, R49.reuse, R33, R4 ;  /* 0x0000002131047223 */ /* 0x040fe20000000004 */
[C---:B------:R-:W-:Y:S01]  /*64c0*/  FFMA R5, R49.reuse, R34, R5 ;  /* 0x0000002231057223 */ /* 0x040fe20000000005 */
[----:B------:R-:W-:Y:S01]  /*64d0*/  FFMA R6, R49, R0, R6 ;  /* 0x0000000031067223 */ /* 0x000fe20000000006 */
[--C-:B------:R-:W-:Y:S02]  /*64e0*/  HADD2.F32 R0, -RZ, R60.reuse.H0_H0 ;  /* 0x2000003cff007230 */ /* 0x100fe40000004100 */
[----:B------:R-:W-:Y:S01]  /*64f0*/  FMUL R11, R47, R11 ;  /* 0x0000000b2f0b7220 */ /* 0x000fe20000400000 */
[----:B------:R-:W-:Y:S01]  /*6500*/  F2FP.F16.F32.PACK_AB R53, R7, R3 ;  /* 0x000000030735723e */ /* 0x000fe200000000ff */
[--C-:B------:R-:W-:Y:S02]  /*6510*/  HADD2.F32 R3, -RZ, R61.reuse.H0_H0 ;  /* 0x2000003dff037230 */ /* 0x100fe40000004100 */
[----:B------:R-:W-:Y:S01]  /*6520*/  FMUL R15, R47, R15 ;  /* 0x0000000f2f0f7220 */ /* 0x000fe20000400000 */
[C---:B------:R-:W-:Y:S01]  /*6530*/  FFMA R11, R49.reuse, R2, R11 ;  /* 0x00000002310b7223 */ /* 0x040fe2000000000b */
[----:B------:R-:W-:Y:S02]  /*6540*/  HADD2.F32 R2, -RZ, R60.H1_H1 ;  /* 0x3000003cff027230 */ /* 0x000fe40000004100 */
[----:B------:R-:W-:Y:S01]  /*6550*/  FFMA R8, R49, R0, R8 ;  /* 0x0000000031087223 */ /* 0x000fe20000000008 */
[----:B------:R-:W-:Y:S02]  /*6560*/  HADD2.F32 R0, -RZ, R61.H1_H1 ;  /* 0x3000003dff007230 */ /* 0x000fe40000004100 */
[C---:B------:R-:W-:Y:S01]  /*6570*/  FMUL R19, R47.reuse, R19 ;  /* 0x000000132f137220 */ /* 0x040fe20000400000 */
[----:B------:R-:W-:Y:S01]  /*6580*/  FMUL R23, R47, R23 ;  /* 0x000000172f177220 */ /* 0x000fe20000400000 */
[C---:B------:R-:W-:Y:S01]  /*6590*/  FFMA R9, R49.reuse, R2, R9 ;  /* 0x0000000231097223 */ /* 0x040fe20000000009 */
[C---:B------:R-:W-:Y:S01]  /*65a0*/  FFMA R10, R49.reuse, R3, R10 ;  /* 0x00000003310a7223 */ /* 0x040fe2000000000a */
[----:B------:R-:W-:Y:S01]  /*65b0*/  FFMA R15, R49, R0, R15 ;  /* 0x00000000310f7223 */ /* 0x000fe2000000000f */
[--C-:B------:R-:W-:Y:S02]  /*65c0*/  HADD2.F32 R2, -RZ, R62.reuse.H0_H0 ;  /* 0x2000003eff027230 */ /* 0x100fe40000004100 */
[----:B------:R-:W-:Y:S01]  /*65d0*/  FMUL R27, R47, R27 ;  /* 0x0000001b2f1b7220 */ /* 0x000fe20000400000 */
[----:B------:R-:W-:Y:S01]  /*65e0*/  HADD2.F32 R0, -RZ, R62.H1_H1 ;  /* 0x3000003eff007230 */ /* 0x000fe20000004100 */
[----:B------:R-:W-:Y:S01]  /*65f0*/  F2FP.F16.F32.PACK_AB R54, R5, R4 ;  /* 0x000000040536723e */ /* 0x000fe200000000ff */
[--C-:B------:R-:W-:Y:S02]  /*6600*/  HADD2.F32 R3, -RZ, R63.reuse.H0_H0 ;  /* 0x2000003fff037230 */ /* 0x100fe40000004100 */
[C---:B------:R-:W-:Y:S01]  /*6610*/  FFMA R12, R49.reuse, R2, R12 ;  /* 0x00000002310c7223 */ /* 0x040fe2000000000c */
[--C-:B------:R-:W-:Y:S02]  /*6620*/  HADD2.F32 R2, -RZ, R68.reuse.H0_H0 ;  /* 0x20000044ff027230 */ /* 0x100fe40000004100 */
[C---:B------:R-:W-:Y:S01]  /*6630*/  FFMA R13, R49.reuse, R0, R13 ;  /* 0x00000000310d7223 */ /* 0x040fe2000000000d */
[----:B------:R-:W-:Y:S02]  /*6640*/  HADD2.F32 R0, -RZ, R63.H1_H1 ;  /* 0x3000003fff007230 */ /* 0x000fe40000004100 */
[----:B------:R-:W-:Y:S01]  /*6650*/  FFMA R14, R49, R3, R14 ;  /* 0x00000003310e7223 */ /* 0x000fe2000000000e */
[----:B------:R-:W-:Y:S01]  /*6660*/  HADD2.F32 R3, -RZ, R68.H1_H1 ;  /* 0x30000044ff037230 */ /* 0x000fe20000004100 */
[----:B------:R-:W-:Y:S01]  /*6670*/  F2FP.F16.F32.PACK_AB R55, R11, R6 ;  /* 0x000000060b37723e */ /* 0x000fe200000000ff */
[----:B------:R-:W-:Y:S01]  /*6680*/  FMUL R31, R47, R31 ;  /* 0x0000001f2f1f7220 */ /* 0x000fe20000400000 */
[C---:B------:R-:W-:Y:S01]  /*6690*/  FFMA R19, R49.reuse, R0, R19 ;  /* 0x0000000031137223 */ /* 0x040fe20000000013 */
[--C-:B------:R-:W-:Y:S02]  /*66a0*/  HADD2.F32 R0, -RZ, R69.reuse.H0_H0 ;  /* 0x20000045ff007230 */ /* 0x100fe40000004100 */
[C---:B------:R-:W-:Y:S01]  /*66b0*/  FFMA R16, R49.reuse, R2, R16 ;  /* 0x0000000231107223 */ /* 0x040fe20000000010 */
[----:B------:R1:W-:Y:S01]  /*66c0*/  STS.128 [R67], R52 ;  /* 0x0000003443007388 */ /* 0x0003e20000000c00 */
[C---:B------:R-:W-:Y:S01]  /*66d0*/  FFMA R17, R49.reuse, R3, R17 ;  /* 0x0000000331117223 */ /* 0x040fe20000000011 */
[----:B------:R-:W-:Y:S02]  /*66e0*/  HADD2.F32 R2, -RZ, R69.H1_H1 ;  /* 0x30000045ff027230 */ /* 0x000fe40000004100 */
[----:B------:R-:W-:Y:S01]  /*66f0*/  FFMA R18, R49, R0, R18 ;  /* 0x0000000031127223 */ /* 0x000fe20000000012 */
[--C-:B------:R-:W-:Y:S01]  /*6700*/  HADD2.F32 R0, -RZ, R70.reuse.H0_H0 ;  /* 0x20000046ff007230 */ /* 0x100fe20000004100 */
[----:B------:R-:W-:Y:S01]  /*6710*/  F2FP.F16.F32.PACK_AB R8, R9, R8 ;  /* 0x000000080908723e */ /* 0x000fe200000000ff */
[--C-:B------:R-:W-:Y:S02]  /*6720*/  HADD2.F32 R3, -RZ, R71.reuse.H0_H0 ;  /* 0x20000047ff037230 */ /* 0x100fe40000004100 */
[C---:B------:R-:W-:Y:S01]  /*6730*/  FFMA R23, R49.reuse, R2, R23 ;  /* 0x0000000231177223 */ /* 0x040fe20000000017 */
[----:B------:R-:W-:Y:S02]  /*6740*/  HADD2.F32 R2, -RZ, R70.H1_H1 ;  /* 0x30000046ff027230 */ /* 0x000fe40000004100 */
[----:B------:R-:W-:Y:S01]  /*6750*/  FFMA R20, R49, R0, R20 ;  /* 0x0000000031147223 */ /* 0x000fe20000000014 */
[----:B------:R-:W-:Y:S01]  /*6760*/  HADD2.F32 R0, -RZ, R71.H1_H1 ;  /* 0x30000047ff007230 */ /* 0x000fe20000004100 */
[----:B------:R-:W-:Y:S01]  /*6770*/  F2FP.F16.F32.PACK_AB R9, R15, R10 ;  /* 0x0000000a0f09723e */ /* 0x000fe200000000ff */
[----:B------:R-:W-:Y:S02]  /*6780*/  HADD2.F32 R4, -RZ, R79.H0_H0 ;  /* 0x2000004fff047230 */ /* 0x000fe40000004100 */
[C---:B------:R-:W-:Y:S01]  /*6790*/  FFMA R21, R49.reuse, R2, R21 ;  /* 0x0000000231157223 */ /* 0x040fe20000000015 */
[C---:B------:R-:W-:Y:S01]  /*67a0*/  FFMA R22, R49.reuse, R3, R22 ;  /* 0x0000000331167223 */ /* 0x040fe20000000016 */
[----:B------:R-:W-:Y:S01]  /*67b0*/  FFMA R27, R49, R0, R27 ;  /* 0x00000000311b7223 */ /* 0x000fe2000000001b */
[--C-:B------:R-:W-:Y:S01]  /*67c0*/  HADD2.F32 R2, -RZ, R76.reuse.H0_H0 ;  /* 0x2000004cff027230 */ /* 0x100fe20000004100 */
[----:B------:R-:W-:Y:S01]  /*67d0*/  F2FP.F16.F32.PACK_AB R10, R13, R12 ;  /* 0x0000000c0d0a723e */ /* 0x000fe200000000ff */
[----:B------:R-:W-:Y:S01]  /*67e0*/  HADD2.F32 R0, -RZ, R76.H1_H1 ;  /* 0x3000004cff007230 */ /* 0x000fe20000004100 */
[----:B------:R-:W-:Y:S01]  /*67f0*/  F2FP.F16.F32.PACK_AB R11, R19, R14 ;  /* 0x0000000e130b723e */ /* 0x000fe200000000ff */
[--C-:B------:R-:W-:Y:S02]  /*6800*/  HADD2.F32 R3, -RZ, R77.reuse.H0_H0 ;  /* 0x2000004dff037230 */ /* 0x100fe40000004100 */
[C---:B------:R-:W-:Y:S01]  /*6810*/  FFMA R24, R49.reuse, R2, R24 ;  /* 0x0000000231187223 */ /* 0x040fe20000000018 */
[--C-:B------:R-:W-:Y:S02]  /*6820*/  HADD2.F32 R2, -RZ, R78.reuse.H0_H0 ;  /* 0x2000004eff027230 */ /* 0x100fe40000004100 */
[C---:B------:R-:W-:Y:S01]  /*6830*/  FFMA R25, R49.reuse, R0, R25 ;  /* 0x0000000031197223 */ /* 0x040fe20000000019 */
[----:B------:R1:W-:Y:S01]  /*6840*/  STS.128 [R66+0x10], R8 ;  /* 0x0000100842007388 */ /* 0x0003e20000000c00 */
[----:B------:R-:W-:Y:S02]  /*6850*/  HADD2.F32 R0, -RZ, R77.H1_H1 ;  /* 0x3000004dff007230 */ /* 0x000fe40000004100 */
[----:B------:R-:W-:Y:S01]  /*6860*/  FFMA R26, R49, R3, R26 ;  /* 0x00000003311a7223 */ /* 0x000fe2000000001a */
[----:B------:R-:W-:Y:S01]  /*6870*/  HADD2.F32 R3, -RZ, R78.H1_H1 ;  /* 0x3000004eff037230 */ /* 0x000fe20000004100 */
[----:B------:R-:W-:Y:S01]  /*6880*/  F2FP.F16.F32.PACK_AB R16, R17, R16 ;  /* 0x000000101110723e */ /* 0x000fe200000000ff */
[----:B------:R-:W-:Y:S01]  /*6890*/  HADD2.F32 R5, -RZ, R79.H1_H1 ;  /* 0x3000004fff057230 */ /* 0x000fe20000004100 */
[----:B------:R-:W-:Y:S01]  /*68a0*/  F2FP.F16.F32.PACK_AB R17, R23, R18 ;  /* 0x000000121711723e */ /* 0x000fe200000000ff */
[----:B------:R-:W-:Y:S01]  /*68b0*/  FFMA R31, R49, R0, R31 ;  /* 0x00000000311f7223 */ /* 0x000fe2000000001f */
[----:B------:R-:W-:Y:S01]  /*68c0*/  FMUL R35, R47, R35 ;  /* 0x000000232f237220 */ /* 0x000fe20000400000 */
[----:B------:R-:W-:Y:S01]  /*68d0*/  F2FP.F16.F32.PACK_AB R18, R21, R20 ;  /* 0x000000141512723e */ /* 0x000fe200000000ff */
[----:B------:R-:W-:Y:S01]  /*68e0*/  FFMA R28, R49, R2, R28 ;  /* 0x00000002311c7223 */ /* 0x000fe2000000001c */
[----:B------:R-:W-:Y:S01]  /*68f0*/  F2FP.F16.F32.PACK_AB R19, R27, R22 ;  /* 0x000000161b13723e */ /* 0x000fe200000000ff */
[C---:B------:R-:W-:Y:S01]  /*6900*/  FFMA R29, R49.reuse, R3, R29 ;  /* 0x00000003311d7223 */ /* 0x040fe2000000001d */
[C---:B------:R-:W-:Y:S01]  /*6910*/  FFMA R30, R49.reuse, R4, R30 ;  /* 0x00000004311e7223 */ /* 0x040fe2000000001e */
[----:B------:R-:W-:Y:S01]  /*6920*/  FFMA R35, R49, R5, R35 ;  /* 0x0000000531237223 */ /* 0x000fe20000000023 */
[----:B------:R-:W-:Y:S01]  /*6930*/  F2FP.F16.F32.PACK_AB R24, R25, R24 ;  /* 0x000000181918723e */ /* 0x000fe200000000ff */
[----:B------:R1:W-:Y:S01]  /*6940*/  STS.128 [R65+0x20], R16 ;  /* 0x0000201041007388 */ /* 0x0003e20000000c00 */
[----:B------:R-:W-:Y:S02]  /*6950*/  F2FP.F16.F32.PACK_AB R25, R31, R26 ;  /* 0x0000001a1f19723e */ /* 0x000fe400000000ff */
[----:B------:R-:W-:Y:S02]  /*6960*/  F2FP.F16.F32.PACK_AB R26, R29, R28 ;  /* 0x0000001c1d1a723e */ /* 0x000fe400000000ff */
[----:B------:R-:W-:Y:S05]  /*6970*/  F2FP.F16.F32.PACK_AB R27, R35, R30 ;  /* 0x0000001e231b723e */ /* 0x000fea00000000ff */
[----:B------:R1:W-:Y:S01]  /*6980*/  STS.128 [R64+0x10], R24 ;  /* 0x0000101840007388 */ /* 0x0003e20000000c00 */
[----:B------:R-:W-:Y:S01]  /*6990*/  @!PT LDS RZ, [RZ] ;  /* 0x00000000fffff984 */ /* 0x000fe20000000800 */
[----:B------:R-:W-:Y:S01]  /*69a0*/  @!PT LDS RZ, [RZ] ;  /* 0x00000000fffff984 */ /* 0x000fe20000000800 */
[----:B------:R-:W-:Y:S01]  /*69b0*/  @!PT LDS RZ, [RZ] ;  /* 0x00000000fffff984 */ /* 0x000fe20000000800 */
[----:B------:R-:W-:Y:S01]  /*69c0*/  @!PT LDS RZ, [RZ] ;  /* 0x00000000fffff984 */ /* 0x000fe20000000800 */
[----:B------:R2:W-:Y:S07]  /*69d0*/  MEMBAR.ALL.CTA ;  /* 0x0000000000007992 */ /* 0x0005ee0000008000 */
[----:B--2---:R-:W2:Y:S02]  /*69e0*/  FENCE.VIEW.ASYNC.S ;  /* 0x00000000000073c6 */ /* 0x004ea40000000000 */
[----:B--2---:R-:W-:Y:S06]  /*69f0*/  BAR.SYNC.DEFER_BLOCKING 0x1, 0x80 ;  /* 0x0042000000007b1d */ /* 0x004fec0000010000 */
[----:B------:R-:W-:Y:S05]  /*6a00*/  @P0 BRA `(.L_x_108) ;  /* 0x00000000001c0947 */ /* 0x000fea0003800000 */
[----:B------:R-:W-:Y:S01]  /*6a10*/  R2UR UR4, R72 ;  /* 0x00000000480472ca */ /* 0x000fe200000e0000 */
[----:B------:R-:W-:Y:S01]  /*6a20*/  UIADD3 UR6, UP0, UPT, UR54, 0x680, URZ ;  /* 0x0000068036067890 */ /* 0x000fe2000ff1e0ff */
[----:B------:R-:W-:Y:S03]  /*6a30*/  UMOV UR43, UR36 ;  /* 0x00000024002b7c82 */ /* 0x000fe60008000000 */
[----:B------:R-:W-:Y:S08]  /*6a40*/  UIADD3.X UR7, UPT, UPT, URZ, UR55, URZ, UP0, !UPT ;  /* 0x00000037ff077290 */ /* 0x000ff000087fe4ff */
[----:B------:R-:W-:Y:S09]  /*6a50*/  UIADD3 UR40, UPT, UPT, UR48, 0x200, UR4 ;  /* 0x0000020030287890 */ /* 0x000ff2000fffe004 */
[----:B------:R2:W-:Y:S02]  /*6a60*/  UTMASTG.3D [UR40], [UR6] ;  /* 0x00000028060073b5 */ /* 0x0005e40008010000 */
[----:B--2---:R0:W-:Y:S02]  /*6a70*/  UTMACMDFLUSH ;  /* 0x00000000000079b7 */ /* 0x0041e40000000000 */
.L_x_108:
[----:B------:R-:W-:Y:S05]  /*6a80*/  BSYNC.RECONVERGENT B0 ;  /* 0x0000000000007941 */ /* 0x000fea0003800200 */
.L_x_107:
[----:B------:R-:W-:Y:S01]  /*6a90*/  UIADD3 UR40, UPT, UPT, UR56, 0x1, URZ ;  /* 0x0000000138287890 */ /* 0x000fe2000fffe0ff */
[----:B------:R-:W-:Y:S03]  /*6aa0*/  BSSY.RECONVERGENT B0, `(.L_x_109) ;  /* 0x0000005000007945 */ /* 0x000fe60003800200 */
[----:B------:R-:W-:Y:S04]  /*6ab0*/  UISETP.NE.AND UP0, UPT, UR40, 0x3, UPT ;  /* 0x000000032800788c */ /* 0x000fe8000bf05270 */
[----:B------:R-:W-:Y:S01]  /*6ac0*/  USEL UR43, UR40, URZ, UP0 ;  /* 0x000000ff282b7287 */ /* 0x000fe20008000000 */
[----:B------:R-:W-:Y:S11]  /*6ad0*/  @P0 BRA `(.L_x_110) ;  /* 0x0000000000040947 */ /* 0x000ff60003800000 */
[----:B------:R-:W-:Y:S04]  /*6ae0*/  DEPBAR.LE SB0, 0x1 ;  /* 0x000080400000791a */ /* 0x000fe80000000000 */
.L_x_110:
[----:B------:R-:W-:Y:S05]  /*6af0*/  BSYNC.RECONVERGENT B0 ;  /* 0x0000000000007941 */ /* 0x000fea0003800200 */
.L_x_109:
[----:B------:R-:W-:Y:S01]  /*6b00*/  BAR.SYNC.DEFER_BLOCKING 0x1, 0x80 ;  /* 0x0042000000007b1d */ /* 0x000fe20000010000 */
[----:B------:R-:W-:Y:S01]  /*6b10*/  ISETP.NE.AND P1, PT, R104, RZ, PT ;  /* 0x000000ff6800720c */ /* 0x000fe20003f25270 */
[----:B------:R-:W-:Y:S01]  /*6b20*/  UISETP.NE.AND UP0, UPT, UR50, URZ, UPT ;  /* 0x000000ff3200728c */ /* 0x000fe2000bf05270 */
[----:B------:R-:W-:Y:S11]  /*6b30*/  LEA R2, R74, UR48, 0x3 ;  /* 0x000000304a027c11 */ /* 0x000ff6000f8e18ff */
[----:B------:R-:W-:Y:S01]  /*6b40*/  @P1 SHF.L.U32 R3, R107, 0x1f, RZ ;  /* 0x0000001f6b031819 */ /* 0x000fe200000006ff */
[----:B------:R-:W-:Y:S06]  /*6b50*/  BRA.U !UP0, `(.L_x_111) ;  /* 0x0000000108247547 */ /* 0x000fec000b800000 */
[----:B------:R-:W-:Y:S01]  /*6b60*/  IMAD.U32 R4, RZ, RZ, UR49 ;  /* 0x00000031ff047e24 */ /* 0x000fe2000f8e00ff */
[----:B------:R-:W-:Y:S01]  /*6b70*/  MOV R0, UR37 ;  /* 0x0000002500007c02 */ /* 0x000fe20008000f00 */
[----:B------:R-:W-:Y:S03]  /*6b80*/  UIADD3 UR49, UPT, UPT, UR49, 0x1, URZ ;  /* 0x0000000131317890 */ /* 0x000fe6000fffe0ff */
[----:B------:R-:W-:Y:S01]  /*6b90*/  @P1 LEA R4, R4, UR48, 0x3 ;  /* 0x0000003004041c11 */ /* 0x000fe2000f8e18ff */
[----:B------:R-:W-:Y:S04]  /*6ba0*/  UISETP.NE.AND UP0, UPT, UR49, 0x3, UPT ;  /* 0x000000033100788c */ /* 0x000fe8000bf05270 */
[----:B------:R-:W-:Y:S01]  /*6bb0*/  @P1 VIADD R4, R4, 0x118 ;  /* 0x0000011804041836 */ /* 0x000fe20000000000 */
[----:B------:R-:W-:Y:S04]  /*6bc0*/  USEL UR49, UR49, URZ, UP0 ;  /* 0x000000ff31317287 */ /* 0x000fe80008000000 */
[----:B------:R-:W-:Y:S04]  /*6bd0*/  @P1 PRMT R0, R0, 0x654, R4 ;  /* 0x0000065400001816 */ /* 0x000fe80000000004 */
[----:B------:R2:W-:Y:S04]  /*6be0*/  @P1 SYNCS.ARRIVE.TRANS64.RED.A1T0 RZ, [R0+URZ], RZ ;  /* 0x000000ff00ff19a7 */ /* 0x0005e800081004ff */
.L_x_111:
[----:B------:R-:W4:Y:S01]  /*6bf0*/  @P1 SYNCS.PHASECHK.TRANS64.TRYWAIT P0, [R2+URZ+0x100], R3 ;  /* 0x00010003020015a7 */ /* 0x000f2200080011ff */
[----:B------:R-:W-:Y:S01]  /*6c00*/  BSSY B1, `(.L_x_112) ;  /* 0x0000015000017945 */ /* 0x000fe20003800000 */
[----:B----4-:R-:W-:Y:S03]  /*6c10*/  @P1 SEL R75, RZ, 0x1, !P0 ;  /* 0x00000001ff4b1807 */ /* 0x010fe60004000000 */
[----:B------:R-:W-:Y:S05]  /*6c20*/  @!P1 BRA `(.L_x_113) ;  /* 0x0000000000489947 */ /* 0x000fea0003800000 */
[----:B------:R-:W-:Y:S01]  /*6c30*/  ISETP.NE.AND P1, PT, R108, RZ, PT ;  /* 0x000000ff6c00720c */ /* 0x000fe20003f25270 */
[----:B------:R-:W-:Y:S01]  /*6c40*/  BSSY B0, `(.L_x_114) ;  /* 0x000000a000007945 */ /* 0x000fe20003800000 */
[----:B------:R-:W-:Y:S11]  /*6c50*/  ISETP.NE.AND P0, PT, R75, RZ, PT ;  /* 0x000000ff4b00720c */ /* 0x000ff60003f05270 */
[----:B------:R-:W-:Y:S04]  /*6c60*/  @P1 IMAD R74, R74, 0x2000, R99 ;  /* 0x000020004a4a1824 */ /* 0x000fe800078e0263 */
[----:B------:R-:W-:Y:S01]  /*6c70*/  @P1 IMAD.IADD R4, R106, 0x1, R74 ;  /* 0x000000016a041824 */ /* 0x000fe200078e024a */
[----:B------:R-:W-:Y:S03]  /*6c80*/  @P1 IADD3 R3, PT, PT, R105, R74, RZ ;  /* 0x0000004a69031210 */ /* 0x000fe60007ffe0ff */
[----:B--2---:R-:W-:Y:S01]  /*6c90*/  @P1 IMAD.IADD R0, R98, 0x1, R4 ;  /* 0x0000000162001824 */ /* 0x004fe200078e0204 */
[----:B------:R-:W-:Y:S06]  /*6ca0*/  @P0 BRA `(.L_x_115) ;  /* 0x00000000000c0947 */ /* 0x000fec0003800000 */
[----:B------:R-:W-:Y:S04]  /*6cb0*/  SHF.L.U32 R107, R107, 0x1f, RZ ;  /* 0x0000001f6b6b7819 */ /* 0x000fe800000006ff */
[----:B------:R-:W2:Y:S02]  /*6cc0*/  SYNCS.PHASECHK.TRANS64.TRYWAIT P0, [R2+URZ+0x100], R107 ;  /* 0x0001006b020075a7 */ /* 0x000ea400080011ff */
[----:B--2---:R-:W-:Y:S05]  /*6cd0*/  @!P0 BRA `(.L_x_116) ;  /* 0x0000001c00488947 */ /* 0x004fea0003800000 */
.L_x_115:
[----:B------:R-:W-:Y:S05]  /*6ce0*/  BSYNC B0 ;  /* 0x0000000000007941 */ /* 0x000fea0003800000 */
.L_x_114:
[----:B------:R-:W-:Y:S11]  /*6cf0*/  ISETP.NE.AND P0, PT, R108, RZ, PT ;  /* 0x000000ff6c00720c */ /* 0x000ff60003f05270 */
[----:B------:R-:W-:Y:S02]  /*6d00*/  @!UPT UIADD3 URZ, UPT, UPT, URZ, URZ, URZ ;  /* 0x000000fffffff290 */ /* 0x000fe4000fffe0ff */
[----:B------:R4:W1:Y:S04]  /*6d10*/  @P0 LDS.128 R56, [R74] ;  /* 0x000000004a380984 */ /* 0x0008680000000c00 */
[----:B------:R4:W1:Y:S04]  /*6d20*/  @P0 LDS.128 R68, [R3+0x20] ;  /* 0x0000200003440984 */ /* 0x0008680000000c00 */
[----:B------:R4:W1:Y:S04]  /*6d30*/  @P0 LDS.128 R60, [R4+0x10] ;  /* 0x00001000043c0984 */ /* 0x0008680000000c00 */
[----:B------:R4:W1:Y:S02]  /*6d40*/  @P0 LDS.128 R76, [R0+0x10] ;  /* 0x00001000004c0984 */ /* 0x0008640000000c00 */
.L_x_113:
[----:B------:R-:W-:Y:S05]  /*6d50*/  BSYNC B1 ;  /* 0x0000000000017941 */ /* 0x000fea0003800000 */
.L_x_112:
[----:B--2-4-:R-:W-:Y:S05]  /*6d60*/  VIADD R0, R48, 0x20 ;  /* 0x0000002030007836 */ /* 0x014fea0000000000 */
[----:B------:R-:W-:Y:S04]  /*6d70*/  SHF.R.U32.HI R0, RZ, 0x15, R0 ;  /* 0x00000015ff007819 */ /* 0x000fe80000011600 */
[----:B------:R-:W-:Y:S11]  /*6d80*/  LOP3.LUT P0, RZ, R0, 0x3, R92, 0x48, !PT ;  /* 0x0000000300ff7812 */ /* 0x000ff6000780485c */
[----:B------:R-:W-:Y:S02]  /*6d90*/  @!UPT UIADD3 URZ, UPT, UPT, URZ, URZ, URZ ;  /* 0x000000fffffff290 */ /* 0x000fe4000fffe0ff */
[----:B------:R-:W-:Y:S05]  /*6da0*/  @!P0 BRA `(.L_x_117) ;  /* 0x0000000000408947 */ /* 0x000fea0003800000 */
[----:B------:R-:W2:Y:S01]  /*6db0*/  LDCU.64 UR8, c[0x4][0x70] ;  /* 0x01000e00ff0877ac */ /* 0x000ea20008000a00 */
[----:B------:R-:W-:Y:S01]  /*6dc0*/  MOV R3, 0x0 ;  /* 0x0000000000037802 */ /* 0x000fe20000000f00 */
[----:B------:R-:W-:Y:S02]  /*6dd0*/  HFMA2 R12, -RZ, RZ, 0, 5.9604644775390625e-08 ;  /* 0x00000001ff0c7431 */ /* 0x000fe400000001ff */
[----:B-1----:R-:W-:Y:S02]  /*6de0*/  IMAD.MOV.U32 R8, RZ, RZ, 0x192 ;  /* 0x00000192ff087424 */ /* 0x002fe400078e00ff */
[----:B------:R-:W-:Y:S01]  /*6df0*/  IMAD.MOV.U32 R13, RZ, RZ, RZ ;  /* 0x000000ffff0d7224 */ /* 0x000fe200078e00ff */
[----:B------:R-:W1:Y:S01]  /*6e00*/  LDCU.64 UR6, c[0x4][0x78] ;  /* 0x01000f00ff0677ac */ /* 0x000e620008000a00 */
[----:B------:R-:W4:Y:S01]  /*6e10*/  LDC.64 R2, c[0x4][R3] ;  /* 0x0100000003027b82 */ /* 0x000f220000000a00 */
[----:B------:R-:W5:Y:S01]  /*6e20*/  LDCU.64 UR4, c[0x4][0x10] ;  /* 0x01000200ff0477ac */ /* 0x000f620008000a00 */
[----:B--2---:R-:W-:Y:S01]  /*6e30*/  MOV R5, UR9 ;  /* 0x0000000900057c02 */ /* 0x004fe20008000f00 */
[----:B------:R-:W-:Y:S01]  /*6e40*/  IMAD.U32 R4, RZ, RZ, UR8 ;  /* 0x00000008ff047e24 */ /* 0x000fe2000f8e00ff */
[----:B-1----:R-:W-:Y:S01]  /*6e50*/  MOV R7, UR7 ;  /* 0x0000000700077c02 */ /* 0x002fe20008000f00 */
[----:B------:R-:W-:Y:S01]  /*6e60*/  IMAD.U32 R6, RZ, RZ, UR6 ;  /* 0x00000006ff067e24 */ /* 0x000fe2000f8e00ff */
[----:B-----5:R-:W-:Y:S01]  /*6e70*/  MOV R11, UR5 ;  /* 0x00000005000b7c02 */ /* 0x020fe20008000f00 */
[----:B------:R-:W-:Y:S02]  /*6e80*/  IMAD.U32 R10, RZ, RZ, UR4 ;  /* 0x00000004ff0a7e24 */ /* 0x000fe4000f8e00ff */
[----:B------:R-:W-:Y:S07]  /*6e90*/  LEPC R20, `(.L_x_117) ;  /* 0x000000001014794e */ /* 0x000fee0000000000 */
[----:B---34-:R-:W-:Y:S05]  /*6ea0*/  CALL.ABS.NOINC R2 ;  /* 0x0000000002007343 */ /* 0x018fea0003c00000 */
.L_x_117:
[----:B------:R-:W-:Y:S01]  /*6eb0*/  ISETP.NE.AND P0, PT, R100, RZ, PT ;  /* 0x000000ff6400720c */ /* 0x000fe20003f05270 */
[----:B------:R-:W-:Y:S05]  /*6ec0*/  WARPSYNC.ALL ;  /* 0x0000000000007948 */ /* 0x000fea0003800000 */
[----:B------:R-:W-:Y:S01]  /*6ed0*/  R2UR UR4, R48 ;  /* 0x00000000300472ca */ /* 0x000fe200000e0000 */
[--C-:B-1----:R-:W-:Y:S01]  /*6ee0*/  HADD2.F32 R0, -RZ, R56.reuse.H0_H0 ;  /* 0x20000038ff007230 */ /* 0x102fe20000004100 */
[----:B------:R-:W-:Y:S01]  /*6ef0*/  R2UR UR5, R73 ;  /* 0x00000000490572ca */ /* 0x000fe200000e0000 */
[----:B------:R-:W-:Y:S01]  /*6f00*/  HADD2.F32 R2, -RZ, R56.H1_H1 ;  /* 0x30000038ff027230 */ /* 0x000fe20000004100 */
[----:B------:R-:W-:Y:S01]  /*6f10*/  USHF.L.U32 UR8, UR43, 0xd, URZ ;  /* 0x0000000d2b087899 */ /* 0x000fe200080006ff */
[--C-:B------:R-:W-:Y:S01]  /*6f20*/  HADD2.F32 R3, -RZ, R57.reuse.H0_H0 ;  /* 0x20000039ff037230 */ /* 0x100fe20000004100 */
[----:B------:R-:W-:Y:S01]  /*6f30*/  BSSY.RECONVERGENT B0, `(.L_x_118) ;  /* 0x000008b000007945 */ /* 0x000fe20003800200 */
[----:B------:R-:W-:Y:S02]  /*6f40*/  HADD2.F32 R48, -RZ, R57.H1_H1 ;  /* 0x30000039ff307230 */ /* 0x000fe40000004100 */
[--C-:B------:R-:W-:Y:S02]  /*6f50*/  HADD2.F32 R50, -RZ, R58.reuse.H0_H0 ;  /* 0x2000003aff327230 */ /* 0x100fe40000004100 */
[----:B------:R-:W-:Y:S02]  /*6f60*/  HADD2.F32 R51, -RZ, R58.H1_H1 ;  /* 0x3000003aff337230 */ /* 0x000fe40000004100 */
[----:B------:R-:W1:Y:S01]  /*6f70*/  LDTM.x32 R4, tmem[UR4+0x20] ;  /* 0x00002004000479ee */ /* 0x000e6200082c0000 */
[----:B------:R-:W-:Y:S01]  /*6f80*/  NOP ;  /* 0x0000000000007918 */ /* 0x000fe20000000000 */
[----:B------:R-:W-:Y:S01]  /*6f90*/  UIADD3 UR5, UPT, UPT, UR5, 0x180, URZ ;  /* 0x0000018005057890 */ /* 0x000fe2000fffe0ff */
[--C-:B------:R-:W-:Y:S02]  /*6fa0*/  HADD2.F32 R52, -RZ, R59.reuse.H0_H0 ;  /* 0x2000003bff347230 */ /* 0x100fe40000004100 */
[----:B------:R-:W-:Y:S01]  /*6fb0*/  HADD2.F32 R53, -RZ, R59.H1_H1 ;  /* 0x3000003bff357230 */ /* 0x000fe20000004100 */
[----:B------:R-:W-:Y:S01]  /*6fc0*/  UPRMT UR5, UR37, 0x654, UR5 ;  /* 0x0000065425057896 */ /* 0x000fe20008000005 */
[--C-:B------:R-:W-:Y:S02]  /*6fd0*/  HADD2.F32 R54, -RZ, R60.reuse.H0_H0 ;  /* 0x2000003cff367230 */ /* 0x100fe40000004100 */
[----:B------:R-:W-:Y:S02]  /*6fe0*/  HADD2.F32 R55, -RZ, R60.H1_H1 ;  /* 0x3000003cff377230 */ /* 0x000fe40000004100 */
[--C-:B------:R-:W-:Y:S02]  /*6ff0*/  HADD2.F32 R56, -RZ, R61.reuse.H0_H0 ;  /* 0x2000003dff387230 */ /* 0x100fe40000004100 */
[----:B------:R-:W-:Y:S02]  /*7000*/  HADD2.F32 R57, -RZ, R61.H1_H1 ;  /* 0x3000003dff397230 */ /* 0x000fe40000004100 */
[----:B-1----:R-:W-:Y:S01]  /*7010*/  SYNCS.ARRIVE.TRANS64.RED.A1T0 RZ, [UR5], RZ ;  /* 0x000000ffffff79a7 */ /* 0x002fe20008100405 */
[--C-:B------:R-:W-:Y:S02]  /*7020*/  HADD2.F32 R58, -RZ, R62.reuse.H0_H0 ;  /* 0x2000003eff3a7230 */ /* 0x100fe40000004100 */
[----:B------:R-:W-:Y:S02]  /*7030*/  HADD2.F32 R59, -RZ, R62.H1_H1 ;  /* 0x3000003eff3b7230 */ /* 0x000fe40000004100 */
[--C-:B------:R-:W-:Y:S02]  /*7040*/  HADD2.F32 R60, -RZ, R63.reuse.H0_H0 ;  /* 0x2000003fff3c7230 */ /* 0x100fe40000004100 */
[----:B------:R-:W-:Y:S02]  /*7050*/  HADD2.F32 R61, -RZ, R63.H1_H1 ;  /* 0x3000003fff3d7230 */ /* 0x000fe40000004100 */
[C---:B------:R-:W-:Y:S01]  /*7060*/  FMUL R4, R47.reuse, R4 ;  /* 0x000000042f047220 */ /* 0x040fe20000400000 */
[C---:B------:R-:W-:Y:S01]  /*7070*/  FMUL R5, R47.reuse, R5 ;  /* 0x000000052f057220 */ /* 0x040fe20000400000 */
[C---:B------:R-:W-:Y:S01]  /*7080*/  FMUL R6, R47.reuse, R6 ;  /* 0x000000062f067220 */ /* 0x040fe20000400000 */
[----:B------:R-:W-:Y:S01]  /*7090*/  FMUL R7, R47, R7 ;  /* 0x000000072f077220 */ /* 0x000fe20000400000 */
[C---:B------:R-:W-:Y:S01]  /*70a0*/  FFMA R4, R49.reuse, R0, R4 ;  /* 0x0000000031047223 */ /* 0x040fe20000000004 */
[C---:B------:R-:W-:Y:S01]  /*70b0*/  FFMA R5, R49.reuse, R2, R5 ;  /* 0x0000000231057223 */ /* 0x040fe20000000005 */
[C---:B------:R-:W-:Y:S01]  /*70c0*/  FFMA R6, R49.reuse, R3, R6 ;  /* 0x0000000331067223 */ /* 0x040fe20000000006 */
[----:B------:R-:W-:Y:S01]  /*70d0*/  FFMA R7, R49, R48, R7 ;  /* 0x0000003031077223 */ /* 0x000fe20000000007 */
[C---:B------:R-:W-:Y:S01]  /*70e0*/  FMUL R8, R47.reuse, R8 ;  /* 0x000000082f087220 */ /* 0x040fe20000400000 */
[----:B------:R-:W-:Y:S01]  /*70f0*/  FMUL R9, R47, R9 ;  /* 0x000000092f097220 */ /* 0x000fe20000400000 */
[----:B------:R-:W-:Y:S01]  /*7100*/  F2FP.F16.F32.PACK_AB R4, R5, R4 ;  /* 0x000000040504723e */ /* 0x000fe200000000ff */
[----:B------:R-:W-:Y:S01]  /*7110*/  FMUL R0, R47, R10 ;  /* 0x0000000a2f007220 */ /* 0x000fe20000400000 */
[----:B------:R-:W-:Y:S01]  /*7120*/  F2FP.F16.F32.PACK_AB R5, R7, R6 ;  /* 0x000000060705723e */ /* 0x000fe200000000ff */
[C---:B------:R-:W-:Y:S01]  /*7130*/  FFMA R8, R49.reuse, R50, R8 ;  /* 0x0000003231087223 */ /* 0x040fe20000000008 */
[C---:B------:R-:W-:Y:S01]  /*7140*/  FFMA R9, R49.reuse, R51, R9 ;  /* 0x0000003331097223 */ /* 0x040fe20000000009 */
[----:B------:R-:W-:Y:S01]  /*7150*/  FFMA R0, R49, R52, R0 ;  /* 0x0000003431007223 */ /* 0x000fe20000000000 */
[C---:B------:R-:W-:Y:S01]  /*7160*/  FMUL R2, R47.reuse, R11 ;  /* 0x0000000b2f027220 */ /* 0x040fe20000400000 */
[C---:B------:R-:W-:Y:S01]  /*7170*/  FMUL R3, R47.reuse, R12 ;  /* 0x0000000c2f037220 */ /* 0x040fe20000400000 */
[----:B------:R-:W-:Y:S01]  /*7180*/  FMUL R10, R47, R13 ;  /* 0x0000000d2f0a7220 */ /* 0x000fe20000400000 */
[----:B------:R-:W-:Y:S01]  /*7190*/  F2FP.F16.F32.PACK_AB R6, R9, R8 ;  /* 0x000000080906723e */ /* 0x000fe200000000ff */
[C---:B------:R-:W-:Y:S01]  /*71a0*/  FFMA R2, R49.reuse, R53, R2 ;  /* 0x0000003531027223 */ /* 0x040fe20000000002 */
[C---:B------:R-:W-:Y:S01]  /*71b0*/  FFMA R3, R49.reuse, R54, R3 ;  /* 0x0000003631037223 */ /* 0x040fe20000000003 */
[----:B------:R-:W-:Y:S01]  /*71c0*/  FFMA R10, R49, R55, R10 ;  /* 0x00000037310a7223 */ /* 0x000fe2000000000a */
[C---:B------:R-:W-:Y:S01]  /*71d0*/  FMUL R11, R47.reuse, R14 ;  /* 0x0000000e2f0b7220 */ /* 0x040fe20000400000 */
[C---:B------:R-:W-:Y:S01]  /*71e0*/  FMUL R15, R47.reuse, R15 ;  /* 0x0000000f2f0f7220 */ /* 0x040fe20000400000 */
[C---:B------:R-:W-:Y:S01]  /*71f0*/  FMUL R12, R47.reuse, R16 ;  /* 0x000000102f0c7220 */ /* 0x040fe20000400000 */
[----:B------:R-:W-:Y:S01]  /*7200*/  FMUL R13, R47, R17 ;  /* 0x000000112f0d7220 */ /* 0x000fe20000400000 */
[----:B------:R-:W-:Y:S01]  /*7210*/  FFMA R11, R49, R56, R11 ;  /* 0x00000038310b7223 */ /* 0x000fe2000000000b */
[----:B------:R-:W-:Y:S01]  /*7220*/  FMUL R14, R47, R18 ;  /* 0x000000122f0e7220 */ /* 0x000fe20000400000 */
[----:B------:R-:W-:Y:S01]  /*7230*/  FFMA R15, R49, R57, R15 ;  /* 0x00000039310f7223 */ /* 0x000fe2000000000f */
[--C-:B------:R-:W-:Y:S02]  /*7240*/  HADD2.F32 R62, -RZ, R68.reuse.H0_H0 ;  /* 0x20000044ff3e7230 */ /* 0x100fe40000004100 */
[----:B------:R-:W-:Y:S01]  /*7250*/  FMUL R19, R47, R19 ;  /* 0x000000132f137220 */ /* 0x000fe20000400000 */
[----:B------:R-:W-:Y:S01]  /*7260*/  F2FP.F16.F32.PACK_AB R7, R2, R0 ;  /* 0x000000000207723e */ /* 0x000fe200000000ff */
[----:B------:R-:W-:Y:S01]  /*7270*/  FFMA R12, R49, R58, R12 ;  /* 0x0000003a310c7223 */ /* 0x000fe2000000000c */
[----:B------:R-:W-:Y:S02]  /*7280*/  HADD2.F32 R63, -RZ, R68.H1_H1 ;  /* 0x30000044ff3f7230 */ /* 0x000fe40000004100 */
[----:B------:R-:W-:Y:S01]  /*7290*/  FMUL R16, R47, R20 ;  /* 0x000000142f107220 */ /* 0x000fe20000400000 */
[----:B------:R-:W-:Y:S01]  /*72a0*/  FFMA R13, R49, R59, R13 ;  /* 0x0000003b310d7223 */ /* 0x000fe2000000000d */
[----:B------:R1:W-:Y:S01]  /*72b0*/  STS.128 [R99+UR8], R4 ;  /* 0x0000000463007988 */ /* 0x0003e20008000c08 */
[--C-:B---3--:R-:W-:Y:S02]  /*72c0*/  HADD2.F32 R64, -RZ, R69.reuse.H0_H0 ;  /* 0x20000045ff407230 */ /* 0x108fe40000004100 */
[----:B------:R-:W-:Y:S01]  /*72d0*/  FMUL R17, R47, R21 ;  /* 0x000000152f117220 */ /* 0x000fe20000400000 */
[----:B------:R-:W-:Y:S01]  /*72e0*/  FFMA R14, R49, R60, R14 ;  /* 0x0000003c310e7223 */ /* 0x000fe2000000000e */
[----:B------:R-:W-:Y:S02]  /*72f0*/  HADD2.F32 R65, -RZ, R69.H1_H1 ;  /* 0x30000045ff417230 */ /* 0x000fe40000004100 */
[----:B------:R-:W-:Y:S01]  /*7300*/  FMUL R18, R47, R22 ;  /* 0x000000162f127220 */ /* 0x000fe20000400000 */
[----:B------:R-:W-:Y:S01]  /*7310*/  FFMA R19, R49, R61, R19 ;  /* 0x0000003d31137223 */ /* 0x000fe20000000013 */
[----:B------:R-:W-:Y:S02]  /*7320*/  HADD2.F32 R66, -RZ, R70.H0_H0 ;  /* 0x20000046ff427230 */ /* 0x000fe40000004100 */
[----:B------:R-:W-:Y:S01]  /*7330*/  FMUL R23, R47, R23 ;  /* 0x000000172f177220 */ /* 0x000fe20000400000 */
[--C-:B------:R-:W-:Y:S02]  /*7340*/  HADD2.F32 R74, -RZ, R78.reuse.H0_H0 ;  /* 0x2000004eff4a7230 */ /* 0x100fe40000004100 */
[----:B------:R-:W-:Y:S01]  /*7350*/  FFMA R16, R49, R62, R16 ;  /* 0x0000003e31107223 */ /* 0x000fe20000000010 */
[----:B------:R-:W-:Y:S01]  /*7360*/  HADD2.F32 R75, -RZ, R78.H1_H1 ;  /* 0x3000004eff4b7230 */ /* 0x000fe20000004100 */
[----:B------:R-:W-:Y:S01]  /*7370*/  IADD3 R78, PT, PT, R99, UR8, RZ ;  /* 0x00000008634e7c10 */ /* 0x000fe2000fffe0ff */
[----:B------:R-:W-:Y:S02]  /*7380*/  HADD2.F32 R67, -RZ, R70.H1_H1 ;  /* 0x30000046ff437230 */ /* 0x000fe40000004100 */
[----:B------:R-:W-:Y:S01]  /*7390*/  FMUL R20, R47, R24 ;  /* 0x000000182f147220 */ /* 0x000fe20000400000 */
[----:B------:R-:W-:Y:S01]  /*73a0*/  FFMA R17, R49, R63, R17 ;  /* 0x0000003f31117223 */ /* 0x000fe20000000011 */
[--C-:B------:R-:W-:Y:S02]  /*73b0*/  HADD2.F32 R68, -RZ, R71.reuse.H0_H0 ;  /* 0x20000047ff447230 */ /* 0x100fe40000004100 */
[----:B------:R-:W-:Y:S01]  /*73c0*/  FMUL R21, R47, R25 ;  /* 0x000000192f157220 */ /* 0x000fe20000400000 */
[----:B------:R-:W-:Y:S01]  /*73d0*/  FFMA R18, R49, R64, R18 ;  /* 0x0000004031127223 */ /* 0x000fe20000000012 */
[----:B------:R-:W-:Y:S02]  /*73e0*/  HADD2.F32 R69, -RZ, R71.H1_H1 ;  /* 0x30000047ff457230 */ /* 0x000fe40000004100 */
[----:B------:R-:W-:Y:S01]  /*73f0*/  FMUL R22, R47, R26 ;  /* 0x0000001a2f167220 */ /* 0x000fe20000400000 */
[----:B------:R-:W-:Y:S01]  /*7400*/  F2FP.F16.F32.PACK_AB R8, R10, R3 ;  /* 0x000000030a08723e */ /* 0x000fe200000000ff */
[----:B------:R-:W-:Y:S01]  /*7410*/  FFMA R23, R49, R65, R23 ;  /* 0x0000004131177223 */ /* 0x000fe20000000017 */
[----:B------:R-:W-:Y:S01]  /*7420*/  F2FP.F16.F32.PACK_AB R9, R15, R11 ;  /* 0x0000000b0f09723e */ /* 0x000fe200000000ff */
[--C-:B------:R-:W-:Y:S02]  /*7430*/  HADD2.F32 R70, -RZ, R76.reuse.H0_H0 ;  /* 0x2000004cff467230 */ /* 0x100fe40000004100 */
[----:B------:R-:W-:Y:S01]  /*7440*/  FMUL R27, R47, R27 ;  /* 0x0000001b2f1b7220 */ /* 0x000fe20000400000 */
[----:B------:R-:W-:Y:S01]  /*7450*/  IADD3 R106, PT, PT, R106, R78, RZ ;  /* 0x0000004e6a6a7210 */ /* 0x000fe20007ffe0ff */
[----:B------:R-:W-:Y:S01]  /*7460*/  FFMA R20, R49, R66, R20 ;  /* 0x0000004231147223 */ /* 0x000fe20000000014 */
[----:B------:R-:W-:Y:S01]  /*7470*/  F2FP.F16.F32.PACK_AB R10, R13, R12 ;  /* 0x0000000c0d0a723e */ /* 0x000fe200000000ff */
[----:B------:R-:W-:Y:S01]  /*7480*/  HADD2.F32 R71, -RZ, R76.H1_H1 ;  /* 0x3000004cff477230 */ /* 0x000fe20000004100 */
[----:B------:R-:W-:Y:S01]  /*7490*/  F2FP.F16.F32.PACK_AB R11, R19, R14 ;  /* 0x0000000e130b723e */ /* 0x000fe200000000ff */
[----:B------:R-:W-:Y:S01]  /*74a0*/  FMUL R24, R47, R28 ;  /* 0x0000001c2f187220 */ /* 0x000fe20000400000 */
[----:B------:R-:W-:Y:S01]  /*74b0*/  FFMA R21, R49, R67, R21 ;  /* 0x0000004331157223 */ /* 0x000fe20000000015 */
[--C-:B------:R-:W-:Y:S02]  /*74c0*/  HADD2.F32 R72, -RZ, R77.reuse.H0_H0 ;  /* 0x2000004dff487230 */ /* 0x100fe40000004100 */
[----:B------:R-:W-:Y:S01]  /*74d0*/  FMUL R25, R47, R29 ;  /* 0x0000001d2f197220 */ /* 0x000fe20000400000 */
[----:B------:R1:W-:Y:S01]  /*74e0*/  STS.128 [R106+0x10], R8 ;  /* 0x000010086a007388 */ /* 0x0003e20000000c00 */
[----:B------:R-:W-:Y:S01]  /*74f0*/  FFMA R22, R49, R68, R22 ;  /* 0x0000004431167223 */ /* 0x000fe20000000016 */
[----:B------:R-:W-:Y:S02]  /*7500*/  HADD2.F32 R73, -RZ, R77.H1_H1 ;  /* 0x3000004dff497230 */ /* 0x000fe40000004100 */
[----:B------:R-:W-:Y:S01]  /*7510*/  FMUL R26, R47, R30 ;  /* 0x0000001e2f1a7220 */ /* 0x000fe20000400000 */
[----:B------:R-:W-:Y:S01]  /*7520*/  FFMA R27, R49, R69, R27 ;  /* 0x00000045311b7223 */ /* 0x000fe2000000001b */
        /* <DEDUP_REMOVED lines=10> */
[----:B------:R-:W-:Y:S01]  /*75d0*/  F2FP.F16.F32.PACK_AB R17, R23, R18 ;  /* 0x000000121711723e */ /* 0x000fe200000000ff */
[----:B------:R-:W-:Y:S01]  /*75e0*/  FFMA R31, R49, R73, R31 ;  /* 0x00000049311f7223 */ /* 0x000fe2000000001f */
[----:B------:R-:W-:Y:S01]  /*75f0*/  FMUL R35, R47, R35 ;  /* 0x000000232f237220 */ /* 0x000fe20000400000 */
[----:B------:R-:W-:Y:S01]  /*7600*/  IADD3 R105, PT, PT, R105, R78, RZ ;  /* 0x0000004e69697210 */ /* 0x000fe20007ffe0ff */
[----:B------:R-:W-:Y:S01]  /*7610*/  FFMA R28, R49, R74, R28 ;  /* 0x0000004a311c7223 */ /* 0x000fe2000000001c */
[----:B------:R-:W-:Y:S01]  /*7620*/  F2FP.F16.F32.PACK_AB R18, R21, R20 ;  /* 0x000000141512723e */ /* 0x000fe200000000ff */
[----:B------:R-:W-:Y:S01]  /*7630*/  FFMA R29, R49, R75, R29 ;  /* 0x0000004b311d7223 */ /* 0x000fe2000000001d */
[----:B------:R-:W-:Y:S01]  /*7640*/  F2FP.F16.F32.PACK_AB R19, R27, R22 ;  /* 0x000000161b13723e */ /* 0x000fe200000000ff */
[C---:B------:R-:W-:Y:S01]  /*7650*/  FFMA R30, R49.reuse, R76, R30 ;  /* 0x0000004c311e7223 */ /* 0x040fe2000000001e */
[----:B------:R-:W-:Y:S01]  /*7660*/  FFMA R35, R49, R77, R35 ;  /* 0x0000004d31237223 */ /* 0x000fe20000000023 */
[----:B------:R-:W-:Y:S02]  /*7670*/  F2FP.F16.F32.PACK_AB R24, R25, R24 ;  /* 0x000000181918723e */ /* 0x000fe400000000ff */
[----:B------:R1:W-:Y:S01]  /*7680*/  STS.128 [R105+0x20], R16 ;  /* 0x0000201069007388 */ /* 0x0003e20000000c00 */
[----:B------:R-:W-:Y:S02]  /*7690*/  F2FP.F16.F32.PACK_AB R25, R31, R26 ;  /* 0x0000001a1f19723e */ /* 0x000fe400000000ff */
[----:B------:R-:W-:Y:S02]  /*76a0*/  F2FP.F16.F32.PACK_AB R26, R29, R28 ;  /* 0x0000001c1d1a723e */ /* 0x000fe400000000ff */
[----:B------:R-:W-:Y:S02]  /*76b0*/  F2FP.F16.F32.PACK_AB R27, R35, R30 ;  /* 0x0000001e231b723e */ /* 0x000fe400000000ff */
[----:B------:R-:W-:Y:S05]  /*76c0*/  IADD3 R0, PT, PT, R98, R106, RZ ;  /* 0x0000006a62007210 */ /* 0x000fea0007ffe0ff */
        /* <DEDUP_REMOVED lines=9> */
[----:B------:R-:W-:Y:S02]  /*7760*/  UIADD3 UR10, UP0, UPT, UR54, 0x680, URZ ;  /* 0x00000680360a7890 */ /* 0x000fe4000ff1e0ff */
[----:B------:R-:W-:Y:S02]  /*7770*/  UIADD3 UR5, UPT, UPT, UR41, 0x20, URZ ;  /* 0x0000002029057890 */ /* 0x000fe4000fffe0ff */
[----:B------:R-:W-:Y:S02]  /*7780*/  UIADD3 UR4, UPT, UPT, UR48, 0x200, UR8 ;  /* 0x0000020030047890 */ /* 0x000fe4000fffe008 */
[----:B------:R-:W-:Y:S01]  /*7790*/  UIADD3.X UR11, UPT, UPT, URZ, UR55, URZ, UP0, !UPT ;  /* 0x00000037ff0b7290 */ /* 0x000fe200087fe4ff */
[----:B------:R-:W-:Y:S01]  /*77a0*/  UMOV UR6, UR42 ;  /* 0x0000002a00067c82 */ /* 0x000fe20008000000 */
[----:B------:R-:W-:Y:S07]  /*77b0*/  UMOV UR7, UR36 ;  /* 0x0000002400077c82 */ /* 0x000fee0008000000 */
[----:B------:R2:W-:Y:S02]  /*77c0*/  UTMASTG.3D [UR4], [UR10] ;  /* 0x000000040a0073b5 */ /* 0x0005e40008010000 */
[----:B--2---:R0:W-:Y:S02]  /*77d0*/  UTMACMDFLUSH ;  /* 0x00000000000079b7 */ /* 0x0041e40000000000 */
.L_x_119:
[----:B------:R-:W-:Y:S05]  /*77e0*/  BSYNC.RECONVERGENT B0 ;  /* 0x0000000000007941 */ /* 0x000fea0003800200 */
.L_x_118:
[----:B------:R-:W-:Y:S01]  /*77f0*/  UIADD3 UR43, UPT, UPT, UR43, 0x1, URZ ;  /* 0x000000012b2b7890 */ /* 0x000fe2000fffe0ff */
[----:B------:R-:W-:Y:S03]  /*7800*/  BSSY.RECONVERGENT B0, `(.L_x_120) ;  /* 0x0000008000007945 */ /* 0x000fe60003800200 */
[----:B------:R-:W-:Y:S04]  /*7810*/  UISETP.NE.AND UP0, UPT, UR43, 0x3, UPT ;  /* 0x000000032b00788c */ /* 0x000fe8000bf05270 */
[----:B------:R-:W-:Y:S02]  /*7820*/  UISETP.EQ.XOR UP1, UPT, UR40, 0x3, !UP0 ;  /* 0x000000032800788c */ /* 0x000fe4000c722a70 */
[----:B------:R-:W-:Y:S02]  /*7830*/  USEL UR56, UR43, URZ, UP0 ;  /* 0x000000ff2b387287 */ /* 0x000fe40008000000 */
[----:B------:R-:W-:Y:S04]  /*7840*/  USEL UR4, URZ, 0x1, !UP1 ;  /* 0x00000001ff047887 */ /* 0x000fe8000c800000 */
[----:B------:R-:W-:Y:S01]  /*7850*/  ULOP3.LUT UR51, UR51, UR4, URZ, 0x3c, !UPT ;  /* 0x0000000433337292 */ /* 0x000fe2000f8e3cff */
[----:B------:R-:W-:Y:S11]  /*7860*/  @P0 BRA `(.L_x_121) ;  /* 0x0000000000040947 */ /* 0x000ff60003800000 */
[----:B------:R-:W-:Y:S04]  /*7870*/  DEPBAR.LE SB0, 0x1 ;  /* 0x000080400000791a */ /* 0x000fe80000000000 */
.L_x_121:
[----:B------:R-:W-:Y:S05]  /*7880*/  BSYNC.RECONVERGENT B0 ;  /* 0x0000000000007941 */ /* 0x000fea0003800200 */
.L_x_120:
[----:B------:R-:W-:Y:S01]  /*7890*/  BAR.SYNC.DEFER_BLOCKING 0x1, 0x80 ;  /* 0x0042000000007b1d */ /* 0x000fe20000010000 */
[----:B------:R-:W-:Y:S01]  /*78a0*/  UISETP.NE.AND UP0, UPT, UR50, -0x2, UPT ;  /* 0xfffffffe3200788c */ /* 0x000fe2000bf05270 */
[----:B------:R-:W-:Y:S08]  /*78b0*/  IADD3 R45, PT, PT, R45, 0x1, RZ ;  /* 0x000000012d2d7810 */ /* 0x000ff00007ffe0ff */
[----:B------:R-:W-:Y:S05]  /*78c0*/  BRA.U !UP0, `(.L_x_122) ;  /* 0x0000000108287547 */ /* 0x000fea000b800000 */
[----:B------:R-:W-:Y:S01]  /*78d0*/  ISETP.NE.AND P0, PT, R104, RZ, PT ;  /* 0x000000ff6800720c */ /* 0x000fe20003f05270 */
[----:B------:R-:W-:Y:S01]  /*78e0*/  IMAD.U32 R2, RZ, RZ, UR49 ;  /* 0x00000031ff027e24 */ /* 0x000fe2000f8e00ff */
[----:B------:R-:W-:Y:S01]  /*78f0*/  UIADD3 UR49, UPT, UPT, UR49, 0x1, URZ ;  /* 0x0000000131317890 */ /* 0x000fe2000fffe0ff */
[----:B-1----:R-:W-:Y:S03]  /*7900*/  IMAD.U32 R0, RZ, RZ, UR37 ;  /* 0x00000025ff007e24 */ /* 0x002fe6000f8e00ff */
[----:B------:R-:W-:Y:S04]  /*7910*/  UISETP.NE.AND UP0, UPT, UR49, 0x3, UPT ;  /* 0x000000033100788c */ /* 0x000fe8000bf05270 */
[----:B------:R-:W-:Y:S03]  /*7920*/  USEL UR49, UR49, URZ, UP0 ;  /* 0x000000ff31317287 */ /* 0x000fe60008000000 */
[----:B------:R-:W-:Y:S05]  /*7930*/  @P0 LEA R2, R2, UR48, 0x3 ;  /* 0x0000003002020c11 */ /* 0x000fea000f8e18ff */
[----:B------:R-:W-:Y:S05]  /*7940*/  @P0 VIADD R2, R2, 0x118 ;  /* 0x0000011802020836 */ /* 0x000fea0000000000 */
[----:B------:R-:W-:Y:S04]  /*7950*/  @P0 PRMT R0, R0, 0x654, R2 ;  /* 0x0000065400000816 */ /* 0x000fe80000000002 */
[----:B------:R2:W-:Y:S03]  /*7960*/  @P0 SYNCS.ARRIVE.TRANS64.RED.A1T0 RZ, [R0+URZ], RZ ;  /* 0x000000ff00ff09a7 */ /* 0x0005e600081004ff */
.L_x_122:
[----:B------:R-:W-:Y:S01]  /*7970*/  ISETP.NE.AND P2, PT, R101, RZ, PT ;  /* 0x000000ff6500720c */ /* 0x000fe20003f45270 */
[----:B------:R-:W-:Y:S01]  /*7980*/  UIADD3 UR50, UPT, UPT, UR50, 0x2, URZ ;  /* 0x0000000232327890 */ /* 0x000fe2000fffe0ff */
[----:B------:R-:W-:Y:S01]  /*7990*/  ISETP.NE.AND P0, PT, R103, 0x2, PT ;  /* 0x000000026700780c */ /* 0x000fe20003f05270 */
[----:B------:R-:W-:Y:S01]  /*79a0*/  IMAD.IADD R14, R43, 0x1, R86 ;  /* 0x000000012b0e7824 */ /* 0x000fe200078e0256 */
[----:B------:R-:W-:Y:S01]  /*79b0*/  ISETP.NE.AND P1, PT, R45, 0x4, PT ;  /* 0x000000042d00780c */ /* 0x000fe20003f25270 */
[----:B------:R-:W-:Y:S01]  /*79c0*/  IMAD.IADD R15, R44, 0x1, R87 ;  /* 0x000000012c0f7824 */ /* 0x000fe200078e0257 */
[----:B------:R-:W-:Y:S02]  /*79d0*/  SEL R2, RZ, 0x1, P0 ;  /* 0x00000001ff027807 */ /* 0x000fe40000000000 */
[----:B-12---:R-:W-:Y:S02]  /*79e0*/  SEL R0, RZ, 0x1, P1 ;  /* 0x00000001ff007807 */ /* 0x006fe40000800000 */
[----:B------:R-:W-:Y:S02]  /*79f0*/  LOP3.LUT R96, R96, R2, RZ, 0x3c, !PT ;  /* 0x0000000260607212 */ /* 0x000fe400078e3cff */
[----:B------:R-:W-:Y:S02]  /*7a00*/  LOP3.LUT R97, R97, R0, RZ, 0x3c, !PT ;  /* 0x0000000061617212 */ /* 0x000fe400078e3cff */
[----:B------:R-:W-:Y:S02]  /*7a10*/  @P2 R2UR UR36, R95 ;  /* 0x000000005f2422ca */ /* 0x000fe400000e0000 */
[----:B------:R-:W-:Y:S02]  /*7a20*/  SEL R103, R103, RZ, P0 ;  /* 0x000000ff67677207 */ /* 0x000fe40000000000 */
[----:B------:R-:W-:Y:S01]  /*7a30*/  SEL R45, R45, RZ, P1 ;  /* 0x000000ff2d2d7207 */ /* 0x000fe20000800000 */
[----:B------:R-:W-:Y:S10]  /*7a40*/  @P2 BRA `(.L_x_123) ;  /* 0xffffffd800042947 */ /* 0x000ff4000383ffff */
[----:B------:R-:W-:-:S09]  /*7a50*/  UISETP.NE.AND UP0, UPT, UR53, URZ, UPT ;  /* 0x000000ff3500728c */ /* 0x000fd2000bf05270 */
[----:B------:R-:W-:Y:S05]  /*7a60*/  BRA.U !UP0, `(.L_x_124) ;  /* 0x0000000108487547 */ /* 0x000fea000b800000 */
[----:B------:R-:W1:Y:S02]  /*7a70*/  LDCU.64 UR4, c[0x0][0x890] ;  /* 0x00011200ff0477ac */ /* 0x000e640008000a00 */
[----:B-1----:R-:W-:-:S04]  /*7a80*/  UISETP.NE.U32.AND UP0, UPT, UR4, URZ, UPT ;  /* 0x000000ff0400728c */ /* 0x002fc8000bf05070 */
[----:B------:R-:W-:-:S09]  /*7a90*/  UISETP.NE.AND.EX UP0, UPT, UR5, URZ, UPT, UP0 ;  /* 0x000000ff0500728c */ /* 0x000fd2000bf05300 */
[----:B------:R-:W-:Y:S05]  /*7aa0*/  BRA.U UP0, `(.L_x_125) ;  /* 0x00000001000c7547 */ /* 0x000fea000b800000 */
[----:B------:R-:W-:-:S13]  /*7ab0*/  FSETP.NEU.AND P0, PT, R49, RZ, PT ;  /* 0x000000ff3100720b */ /* 0x000fda0003f0d000 */
[----:B------:R-:W-:Y:S05]  /*7ac0*/  @!P0 EXIT ;  /* 0x000000000000894d */ /* 0x000fea0003800000 */
[----:B------:R-:W-:Y:S05]  /*7ad0*/  BRA `(.L_x_124) ;  /* 0x00000000002c7947 */ /* 0x000fea0003800000 */
.L_x_125:
[----:B------:R-:W-:Y:S01]  /*7ae0*/  ISETP.NE.AND P0, PT, R102, RZ, PT ;  /* 0x000000ff6600720c */ /* 0x000fe20003f05270 */
[----:B------:R-:W-:-:S12]  /*7af0*/  BSSY.RECONVERGENT B0, `(.L_x_124) ;  /* 0x0000009000007945 */ /* 0x000fd80003800200 */
[----:B------:R-:W-:Y:S05]  /*7b00*/  @P0 BRA `(.L_x_126) ;  /* 0x0000000000140947 */ /* 0x000fea0003800000 */
[----:B------:R-:W1:Y:S02]  /*7b10*/  LDCU.64 UR4, c[0x0][0x888] ;  /* 0x00011100ff0477ac */ /* 0x000e640008000a00 */
[----:B-1----:R-:W-:-:S04]  /*7b20*/  ISETP.NE.U32.AND P0, PT, RZ, UR4, PT ;  /* 0x00000004ff007c0c */ /* 0x002fc8000bf05070 */
[----:B------:R-:W-:-:S13]  /*7b30*/  ISETP.NE.AND.EX P0, PT, RZ, UR5, PT, P0 ;  /* 0x00000005ff007c0c */ /* 0x000fda000bf05300 */
[----:B------:R-:W-:Y:S05]  /*7b40*/  @!P0 EXIT ;  /* 0x000000000000894d */ /* 0x000fea0003800000 */
[----:B------:R-:W-:Y:S05]  /*7b50*/  BRA `(.L_x_127) ;  /* 0x0000000000087947 */ /* 0x000fea0003800000 */
.L_x_126:
[----:B------:R-:W-:-:S13]  /*7b60*/  FSETP.NEU.AND P0, PT, R49, RZ, PT ;  /* 0x000000ff3100720b */ /* 0x000fda0003f0d000 */
[----:B------:R-:W-:Y:S05]  /*7b70*/  @!P0 EXIT ;  /* 0x000000000000894d */ /* 0x000fea0003800000 */
.L_x_127:
[----:B------:R-:W-:Y:S05]  /*7b80*/  BSYNC.RECONVERGENT B0 ;  /* 0x0000000000007941 */ /* 0x000fea0003800200 */
.L_x_124:
[----:B------:R-:W-:Y:S01]  /*7b90*/  ULEA UR4, UR49, UR48, 0x3 ;  /* 0x0000003031047291 */ /* 0x000fe2000f8e18ff */
[----:B------:R-:W-:-:S04]  /*7ba0*/  DEPBAR.LE SB0, 0x0 ;  /* 0x000080000000791a */ /* 0x000fc80000000000 */
[----:B------:R-:W-:-:S04]  /*7bb0*/  UIADD3 UR4, UPT, UPT, UR4, 0x118, URZ ;  /* 0x0000011804047890 */ /* 0x000fc8000fffe0ff */
[----:B------:R-:W-:-:S09]  /*7bc0*/  UPRMT UR4, UR37, 0x654, UR4 ;  /* 0x0000065425047896 */ /* 0x000fd20008000004 */
[----:B------:R-:W-:Y:S01]  /*7bd0*/  SYNCS.ARRIVE.TRANS64.RED.A1T0 RZ, [UR4], RZ ;  /* 0x000000ffffff79a7 */ /* 0x000fe20008100404 */
[----:B------:R-:W-:Y:S05]  /*7be0*/  EXIT ;  /* 0x000000000000794d */ /* 0x000fea0003800000 */
.L_x_20:
[----:B--2---:R2:W1:Y:S02]  /*7bf0*/  SYNCS.PHASECHK.TRANS64.TRYWAIT P0, [R2+URZ+0x1b0], R3 ;  /* 0x0001b003020075a7 */ /* 0x00446400080011ff */
[----:B-1----:R-:W-:Y:S05]  /*7c00*/  @!P0 NANOSLEEP.SYNCS 0x989680 ;  /* 0x009896800000895d */ /* 0x002fea0003900000 */
[----:B------:R-:W1:Y:S02]  /*7c10*/  @!P0 SYNCS.PHASECHK.TRANS64 P0, [R2+URZ+0x1b0], R3 ;  /* 0x0001b003020085a7 */ /* 0x000e6400080010ff */
[----:B-1----:R-:W-:Y:S05]  /*7c20*/  @!P0 BRA `(.L_x_20) ;  /* 0xfffffffc00f08947 */ /* 0x002fea000383ffff */
[----:B------:R-:W-:Y:S05]  /*7c30*/  BRA `(.L_x_128) ;  /* 0xffffff9800cc7947 */ /* 0x000fea000383ffff */
.L_x_23:
[----:B-1----:R-:W-:-:S07]  /*7c40*/  MOV R2, UR33 ;  /* 0x0000002100027c02 */ /* 0x002fce0008000f00 */
.L_x_129:
[----:B-1----:R1:W2:Y:S02]  /*7c50*/  SYNCS.PHASECHK.TRANS64.TRYWAIT P0, [R2+URZ+0x80], R4 ;  /* 0x00008004020075a7 */ /* 0x0022a400080011ff */
[----:B--2---:R-:W-:Y:S05]  /*7c60*/  @!P0 NANOSLEEP.SYNCS 0x989680 ;  /* 0x009896800000895d */ /* 0x004fea0003900000 */
[----:B------:R-:W2:Y:S02]  /*7c70*/  @!P0 SYNCS.PHASECHK.TRANS64 P0, [R2+URZ+0x80], R4 ;  /* 0x00008004020085a7 */ /* 0x000ea400080010ff */
[----:B--2---:R-:W-:Y:S05]  /*7c80*/  @!P0 BRA `(.L_x_129) ;  /* 0xfffffffc00f08947 */ /* 0x004fea000383ffff */
[----:B------:R-:W-:Y:S05]  /*7c90*/  BRA `(.L_x_22) ;  /* 0xffffff9c001c7947 */ /* 0x000fea000383ffff */
.L_x_29:
[----:B-1----:R-:W-:-:S07]  /*7ca0*/  MOV R2, UR17 ;  /* 0x0000001100027c02 */ /* 0x002fce0008000f00 */
.L_x_130:
[----:B-1----:R1:W2:Y:S02]  /*7cb0*/  SYNCS.PHASECHK.TRANS64.TRYWAIT P0, [R2+URZ+0x80], R4 ;  /* 0x00008004020075a7 */ /* 0x0022a400080011ff */
[----:B--2---:R-:W-:Y:S05]  /*7cc0*/  @!P0 NANOSLEEP.SYNCS 0x989680 ;  /* 0x009896800000895d */ /* 0x004fea0003900000 */
[----:B------:R-:W2:Y:S02]  /*7cd0*/  @!P0 SYNCS.PHASECHK.TRANS64 P0, [R2+URZ+0x80], R4 ;  /* 0x00008004020085a7 */ /* 0x000ea400080010ff */
[----:B--2---:R-:W-:Y:S05]  /*7ce0*/  @!P0 BRA `(.L_x_130) ;  /* 0xfffffffc00f08947 */ /* 0x004fea000383ffff */
[----:B------:R-:W-:Y:S05]  /*7cf0*/  BRA `(.L_x_28) ;  /* 0xffffff9c00c47947 */ /* 0x000fea000383ffff */
.L_x_33:
[----:B-1----:R1:W2:Y:S02]  /*7d00*/  SYNCS.PHASECHK.TRANS64.TRYWAIT P0, [R2+URZ+0x140], R3 ;  /* 0x00014003020075a7 */ /* 0x0022a400080011ff */
[----:B--2---:R-:W-:Y:S05]  /*7d10*/  @!P0 NANOSLEEP.SYNCS 0x989680 ;  /* 0x009896800000895d */ /* 0x004fea0003900000 */
[----:B------:R-:W2:Y:S02]  /*7d20*/  @!P0 SYNCS.PHASECHK.TRANS64 P0, [R2+URZ+0x140], R3 ;  /* 0x00014003020085a7 */ /* 0x000ea400080010ff */
[----:B--2---:R-:W-:Y:S05]  /*7d30*/  @!P0 BRA `(.L_x_33) ;  /* 0xfffffffc00f08947 */ /* 0x004fea000383ffff */
[----:B------:R-:W-:Y:S05]  /*7d40*/  BRA `(.L_x_131) ;  /* 0xffffffa000547947 */ /* 0x000fea000383ffff */
.L_x_37:
[----:B----4-:R-:W-:-:S07]  /*7d50*/  MOV R0, UR5 ;  /* 0x0000000500007c02 */ /* 0x010fce0008000f00 */
.L_x_132:
[----:B-1----:R1:W2:Y:S02]  /*7d60*/  SYNCS.PHASECHK.TRANS64.TRYWAIT P0, [R0+URZ], R2 ;  /* 0x00000002000075a7 */ /* 0x0022a400080011ff */
[----:B--2---:R-:W-:Y:S05]  /*7d70*/  @!P0 NANOSLEEP.SYNCS 0x989680 ;  /* 0x009896800000895d */ /* 0x004fea0003900000 */
[----:B------:R-:W2:Y:S02]  /*7d80*/  @!P0 SYNCS.PHASECHK.TRANS64 P0, [R0+URZ], R2 ;  /* 0x00000002000085a7 */ /* 0x000ea400080010ff */
[----:B--2---:R-:W-:Y:S05]  /*7d90*/  @!P0 BRA `(.L_x_132) ;  /* 0xfffffffc00f08947 */ /* 0x004fea000383ffff */
[----:B------:R-:W-:Y:S05]  /*7da0*/  BRA `(.L_x_133) ;  /* 0xffffffa400c47947 */ /* 0x000fea000383ffff */
.L_x_38:
[----:B----4-:R-:W-:-:S07]  /*7db0*/  MOV R0, UR5 ;  /* 0x0000000500007c02 */ /* 0x010fce0008000f00 */
.L_x_134:
[----:B-1----:R1:W2:Y:S02]  /*7dc0*/  SYNCS.PHASECHK.TRANS64.TRYWAIT P0, [R0+URZ], R3 ;  /* 0x00000003000075a7 */ /* 0x0022a400080011ff */
[----:B--2---:R-:W-:Y:S05]  /*7dd0*/  @!P0 NANOSLEEP.SYNCS 0x989680 ;  /* 0x009896800000895d */ /* 0x004fea0003900000 */
[----:B------:R-:W2:Y:S02]  /*7de0*/  @!P0 SYNCS.PHASECHK.TRANS64 P0, [R0+URZ], R3 ;  /* 0x00000003000085a7 */ /* 0x000ea400080010ff */
[----:B--2---:R-:W-:Y:S05]  /*7df0*/  @!P0 BRA `(.L_x_134) ;  /* 0xfffffffc00f08947 */ /* 0x004fea000383ffff */
[----:B------:R-:W-:Y:S05]  /*7e00*/  BRA `(.L_x_135) ;  /* 0xffffffa400d07947 */ /* 0x000fea000383ffff */
.L_x_39:
[----:B----4-:R-:W-:-:S07]  /*7e10*/  MOV R0, UR5 ;  /* 0x0000000500007c02 */ /* 0x010fce0008000f00 */
.L_x_136:
[----:B-1----:R1:W2:Y:S02]  /*7e20*/  SYNCS.PHASECHK.TRANS64.TRYWAIT P0, [R0+URZ], R3 ;  /* 0x00000003000075a7 */ /* 0x0022a400080011ff */
[----:B--2---:R-:W-:Y:S05]  /*7e30*/  @!P0 NANOSLEEP.SYNCS 0x989680 ;  /* 0x009896800000895d */ /* 0x004fea0003900000 */
[----:B------:R-:W2:Y:S02]  /*7e40*/  @!P0 SYNCS.PHASECHK.TRANS64 P0, [R0+URZ], R3 ;  /* 0x00000003000085a7 */ /* 0x000ea400080010ff */
[----:B--2---:R-:W-:Y:S05]  /*7e50*/  @!P0 BRA `(.L_x_136) ;  /* 0xfffffffc00f08947 */ /* 0x004fea000383ffff */
[----:B------:R-:W-:Y:S05]  /*7e60*/  BRA `(.L_x_137) ;  /* 0xffffffa400dc7947 */ /* 0x000fea000383ffff */
.L_x_40:
[----:B----4-:R-:W-:-:S07]  /*7e70*/  MOV R0, UR5 ;  /* 0x0000000500007c02 */ /* 0x010fce0008000f00 */
.L_x_138:
[----:B-1----:R1:W2:Y:S02]  /*7e80*/  SYNCS.PHASECHK.TRANS64.TRYWAIT P0, [R0+URZ], R3 ;  /* 0x00000003000075a7 */ /* 0x0022a400080011ff */
[----:B--2---:R-:W-:Y:S05]  /*7e90*/  @!P0 NANOSLEEP.SYNCS 0x989680 ;  /* 0x009896800000895d */ /* 0x004fea0003900000 */
[----:B------:R-:W2:Y:S02]  /*7ea0*/  @!P0 SYNCS.PHASECHK.TRANS64 P0, [R0+URZ], R3 ;  /* 0x00000003000085a7 */ /* 0x000ea400080010ff */
[----:B--2---:R-:W-:Y:S05]  /*7eb0*/  @!P0 BRA `(.L_x_138) ;  /* 0xfffffffc00f08947 */ /* 0x004fea000383ffff */
[----:B------:R-:W-:Y:S05]  /*7ec0*/  BRA `(.L_x_139) ;  /* 0xffffffa400e87947 */ /* 0x000fea000383ffff */
.L_x_41:
[----:B----4-:R-:W-:-:S07]  /*7ed0*/  MOV R0, UR5 ;  /* 0x0000000500007c02 */ /* 0x010fce0008000f00 */
.L_x_140:
[----:B-1----:R1:W2:Y:S02]  /*7ee0*/  SYNCS.PHASECHK.TRANS64.TRYWAIT P0, [R0+URZ], R3 ;  /* 0x00000003000075a7 */ /* 0x0022a400080011ff */
[----:B--2---:R-:W-:Y:S05]  /*7ef0*/  @!P0 NANOSLEEP.SYNCS 0x989680 ;  /* 0x009896800000895d */ /* 0x004fea0003900000 */
[----:B------:R-:W2:Y:S02]  /*7f00*/  @!P0 SYNCS.PHASECHK.TRANS64 P0, [R0+URZ], R3 ;  /* 0x00000003000085a7 */ /* 0x000ea400080010ff */
[----:B--2---:R-:W-:Y:S05]  /*7f10*/  @!P0 BRA `(.L_x_140) ;  /* 0xfffffffc00f08947 */ /* 0x004fea000383ffff */
[----:B------:R-:W-:Y:S05]  /*7f20*/  BRA `(.L_x_141) ;  /* 0xffffffa400f47947 */ /* 0x000fea000383ffff */
.L_x_42:
[----:B----4-:R-:W-:-:S07]  /*7f30*/  MOV R0, UR5 ;  /* 0x0000000500007c02 */ /* 0x010fce0008000f00 */
.L_x_142:
[----:B-1----:R1:W2:Y:S02]  /*7f40*/  SYNCS.PHASECHK.TRANS64.TRYWAIT P0, [R0+URZ], R3 ;  /* 0x00000003000075a7 */ /* 0x0022a400080011ff */
[----:B--2---:R-:W-:Y:S05]  /*7f50*/  @!P0 NANOSLEEP.SYNCS 0x989680 ;  /* 0x009896800000895d */ /* 0x004fea0003900000 */
[----:B------:R-:W2:Y:S02]  /*7f60*/  @!P0 SYNCS.PHASECHK.TRANS64 P0, [R0+URZ], R3 ;  /* 0x00000003000085a7 */ /* 0x000ea400080010ff */
[----:B--2---:R-:W-:Y:S05]  /*7f70*/  @!P0 BRA `(.L_x_142) ;  /* 0xfffffffc00f08947 */ /* 0x004fea000383ffff */
[----:B------:R-:W-:Y:S05]  /*7f80*/  BRA `(.L_x_143) ;  /* 0xffffffa800007947 */ /* 0x000fea000383ffff */
.L_x_43:
[----:B----4-:R-:W-:-:S07]  /*7f90*/  MOV R0, UR5 ;  /* 0x0000000500007c02 */ /* 0x010fce0008000f00 */
.L_x_144:
[----:B-1----:R1:W2:Y:S02]  /*7fa0*/  SYNCS.PHASECHK.TRANS64.TRYWAIT P0, [R0+URZ], R3 ;  /* 0x00000003000075a7 */ /* 0x0022a400080011ff */
[----:B--2---:R-:W-:Y:S05]  /*7fb0*/  @!P0 NANOSLEEP.SYNCS 0x989680 ;  /* 0x009896800000895d */ /* 0x004fea0003900000 */
[----:B------:R-:W2:Y:S02]  /*7fc0*/  @!P0 SYNCS.PHASECHK.TRANS64 P0, [R0+URZ], R3 ;  /* 0x00000003000085a7 */ /* 0x000ea400080010ff */
[----:B--2---:R-:W-:Y:S05]  /*7fd0*/  @!P0 BRA `(.L_x_144) ;  /* 0xfffffffc00f08947 */ /* 0x004fea000383ffff */
[----:B------:R-:W-:Y:S05]  /*7fe0*/  BRA `(.L_x_145) ;  /* 0xffffffa8000c7947 */ /* 0x000fea000383ffff */
.L_x_44:
[----:B----4-:R-:W-:-:S07]  /*7ff0*/  MOV R0, UR5 ;  /* 0x0000000500007c02 */ /* 0x010fce0008000f00 */
.L_x_146:
[----:B-1----:R1:W2:Y:S02]  /*8000*/  SYNCS.PHASECHK.TRANS64.TRYWAIT P0, [R0+URZ], R3 ;  /* 0x00000003000075a7 */ /* 0x0022a400080011ff */
[----:B--2---:R-:W-:Y:S05]  /*8010*/  @!P0 NANOSLEEP.SYNCS 0x989680 ;  /* 0x009896800000895d */ /* 0x004fea0003900000 */
[----:B------:R-:W2:Y:S02]  /*8020*/  @!P0 SYNCS.PHASECHK.TRANS64 P0, [R0+URZ], R3 ;  /* 0x00000003000085a7 */ /* 0x000ea400080010ff */
[----:B--2---:R-:W-:Y:S05]  /*8030*/  @!P0 BRA `(.L_x_146) ;  /* 0xfffffffc00f08947 */ /* 0x004fea000383ffff */
[----:B------:R-:W-:Y:S05]  /*8040*/  BRA `(.L_x_147) ;  /* 0xffffffa800187947 */ /* 0x000fea000383ffff */
.L_x_45:
[----:B----4-:R-:W-:-:S07]  /*8050*/  MOV R0, UR5 ;  /* 0x0000000500007c02 */ /* 0x010fce0008000f00 */
.L_x_148:
[----:B-1----:R1:W2:Y:S02]  /*8060*/  SYNCS.PHASECHK.TRANS64.TRYWAIT P0, [R0+URZ], R3 ;  /* 0x00000003000075a7 */ /* 0x0022a400080011ff */
[----:B--2---:R-:W-:Y:S05]  /*8070*/  @!P0 NANOSLEEP.SYNCS 0x989680 ;  /* 0x009896800000895d */ /* 0x004fea0003900000 */
[----:B------:R-:W2:Y:S02]  /*8080*/  @!P0 SYNCS.PHASECHK.TRANS64 P0, [R0+URZ], R3 ;  /* 0x00000003000085a7 */ /* 0x000ea400080010ff */
[----:B--2---:R-:W-:Y:S05]  /*8090*/  @!P0 BRA `(.L_x_148) ;  /* 0xfffffffc00f08947 */ /* 0x004fea000383ffff */
[----:B------:R-:W-:Y:S05]  /*80a0*/  BRA `(.L_x_149) ;  /* 0xffffffa800247947 */ /* 0x000fea000383ffff */
.L_x_46:
[----:B----4-:R-:W-:-:S07]  /*80b0*/  MOV R0, UR5 ;  /* 0x0000000500007c02 */ /* 0x010fce0008000f00 */
.L_x_150:
[----:B-1----:R1:W2:Y:S02]  /*80c0*/  SYNCS.PHASECHK.TRANS64.TRYWAIT P0, [R0+URZ], R3 ;  /* 0x00000003000075a7 */ /* 0x0022a400080011ff */
[----:B--2---:R-:W-:Y:S05]  /*80d0*/  @!P0 NANOSLEEP.SYNCS 0x989680 ;  /* 0x009896800000895d */ /* 0x004fea0003900000 */
[----:B------:R-:W2:Y:S02]  /*80e0*/  @!P0 SYNCS.PHASECHK.TRANS64 P0, [R0+URZ], R3 ;  /* 0x00000003000085a7 */ /* 0x000ea400080010ff */
[----:B--2---:R-:W-:Y:S05]  /*80f0*/  @!P0 BRA `(.L_x_150) ;  /* 0xfffffffc00f08947 */ /* 0x004fea000383ffff */
[----:B------:R-:W-:Y:S05]  /*8100*/  BRA `(.L_x_151) ;  /* 0xffffffa800307947 */ /* 0x000fea000383ffff */
.L_x_47:
[----:B----4-:R-:W-:-:S07]  /*8110*/  MOV R0, UR5 ;  /* 0x0000000500007c02 */ /* 0x010fce0008000f00 */
.L_x_152:
[----:B-1----:R1:W2:Y:S02]  /*8120*/  SYNCS.PHASECHK.TRANS64.TRYWAIT P0, [R0+URZ], R3 ;  /* 0x00000003000075a7 */ /* 0x0022a400080011ff */
[----:B--2---:R-:W-:Y:S05]  /*8130*/  @!P0 NANOSLEEP.SYNCS 0x989680 ;  /* 0x009896800000895d */ /* 0x004fea0003900000 */
[----:B------:R-:W2:Y:S02]  /*8140*/  @!P0 SYNCS.PHASECHK.TRANS64 P0, [R0+URZ], R3 ;  /* 0x00000003000085a7 */ /* 0x000ea400080010ff */
[----:B--2---:R-:W-:Y:S05]  /*8150*/  @!P0 BRA `(.L_x_152) ;  /* 0xfffffffc00f08947 */ /* 0x004fea000383ffff */
[----:B------:R-:W-:Y:S05]  /*8160*/  BRA `(.L_x_153) ;  /* 0xffffffa8003c7947 */ /* 0x000fea000383ffff */
.L_x_48:
[----:B----4-:R-:W-:-:S07]  /*8170*/  MOV R0, UR5 ;  /* 0x0000000500007c02 */ /* 0x010fce0008000f00 */
.L_x_154:
[----:B-1----:R1:W2:Y:S02]  /*8180*/  SYNCS.PHASECHK.TRANS64.TRYWAIT P0, [R0+URZ], R3 ;  /* 0x00000003000075a7 */ /* 0x0022a400080011ff */
[----:B--2---:R-:W-:Y:S05]  /*8190*/  @!P0 NANOSLEEP.SYNCS 0x989680 ;  /* 0x009896800000895d */ /* 0x004fea0003900000 */
[----:B------:R-:W2:Y:S02]  /*81a0*/  @!P0 SYNCS.PHASECHK.TRANS64 P0, [R0+URZ], R3 ;  /* 0x00000003000085a7 */ /* 0x000ea400080010ff */
[----:B--2---:R-:W-:Y:S05]  /*81b0*/  @!P0 BRA `(.L_x_154) ;  /* 0xfffffffc00f08947 */ /* 0x004fea000383ffff */
[----:B------:R-:W-:Y:S05]  /*81c0*/  BRA `(.L_x_155) ;  /* 0xffffffa800487947 */ /* 0x000fea000383ffff */
.L_x_49:
[----:B----4-:R-:W-:-:S07]  /*81d0*/  MOV R0, UR5 ;  /* 0x0000000500007c02 */ /* 0x010fce0008000f00 */
.L_x_156:
[----:B-1----:R1:W2:Y:S02]  /*81e0*/  SYNCS.PHASECHK.TRANS64.TRYWAIT P0, [R0+URZ], R3 ;  /* 0x00000003000075a7 */ /* 0x0022a400080011ff */
[----:B--2---:R-:W-:Y:S05]  /*81f0*/  @!P0 NANOSLEEP.SYNCS 0x989680 ;  /* 0x009896800000895d */ /* 0x004fea0003900000 */
[----:B------:R-:W2:Y:S02]  /*8200*/  @!P0 SYNCS.PHASECHK.TRANS64 P0, [R0+URZ], R3 ;  /* 0x00000003000085a7 */ /* 0x000ea400080010ff */
[----:B--2---:R-:W-:Y:S05]  /*8210*/  @!P0 BRA `(.L_x_156) ;  /* 0xfffffffc00f08947 */ /* 0x004fea000383ffff */
[----:B------:R-:W-:Y:S05]  /*8220*/  BRA `(.L_x_157) ;  /* 0xffffffa800547947 */ /* 0x000fea000383ffff */
.L_x_50:
[----:B----4-:R-:W-:-:S07]  /*8230*/  MOV R0, UR5 ;  /* 0x0000000500007c02 */ /* 0x010fce0008000f00 */
.L_x_158:
[----:B-1----:R1:W2:Y:S02]  /*8240*/  SYNCS.PHASECHK.TRANS64.TRYWAIT P0, [R0+URZ], R3 ;  /* 0x00000003000075a7 */ /* 0x0022a400080011ff */
[----:B--2---:R-:W-:Y:S05]  /*8250*/  @!P0 NANOSLEEP.SYNCS 0x989680 ;  /* 0x009896800000895d */ /* 0x004fea0003900000 */
[----:B------:R-:W2:Y:S02]  /*8260*/  @!P0 SYNCS.PHASECHK.TRANS64 P0, [R0+URZ], R3 ;  /* 0x00000003000085a7 */ /* 0x000ea400080010ff */
[----:B--2---:R-:W-:Y:S05]  /*8270*/  @!P0 BRA `(.L_x_158) ;  /* 0xfffffffc00f08947 */ /* 0x004fea000383ffff */
[----:B------:R-:W-:Y:S05]  /*8280*/  BRA `(.L_x_159) ;  /* 0xffffffa800607947 */ /* 0x000fea000383ffff */
.L_x_51:
[----:B----4-:R-:W-:-:S07]  /*8290*/  MOV R0, UR5 ;  /* 0x0000000500007c02 */ /* 0x010fce0008000f00 */
.L_x_160:
[----:B-1----:R1:W2:Y:S02]  /*82a0*/  SYNCS.PHASECHK.TRANS64.TRYWAIT P0, [R0+URZ], R3 ;  /* 0x00000003000075a7 */ /* 0x0022a400080011ff */
[----:B--2---:R-:W-:Y:S05]  /*82b0*/  @!P0 NANOSLEEP.SYNCS 0x989680 ;  /* 0x009896800000895d */ /* 0x004fea0003900000 */
[----:B------:R-:W2:Y:S02]  /*82c0*/  @!P0 SYNCS.PHASECHK.TRANS64 P0, [R0+URZ], R3 ;  /* 0x00000003000085a7 */ /* 0x000ea400080010ff */
[----:B--2---:R-:W-:Y:S05]  /*82d0*/  @!P0 BRA `(.L_x_160) ;  /* 0xfffffffc00f08947 */ /* 0x004fea000383ffff */
[----:B------:R-:W-:Y:S05]  /*82e0*/  BRA `(.L_x_161) ;  /* 0xffffffa8006c7947 */ /* 0x000fea000383ffff */
.L_x_54:
[----:B-1----:R1:W2:Y:S02]  /*82f0*/  SYNCS.PHASECHK.TRANS64.TRYWAIT P0, [R0+URZ+0x1a0], R4 ;  /* 0x0001a004000075a7 */ /* 0x0022a400080011ff */
[----:B--2---:R-:W-:Y:S05]  /*8300*/  @!P0 NANOSLEEP.SYNCS 0x989680 ;  /* 0x009896800000895d */ /* 0x004fea0003900000 */
[----:B------:R-:W2:Y:S02]  /*8310*/  @!P0 SYNCS.PHASECHK.TRANS64 P0, [R0+URZ+0x1a0], R4 ;  /* 0x0001a004000085a7 */ /* 0x000ea400080010ff */
[----:B--2---:R-:W-:Y:S05]  /*8320*/  @!P0 BRA `(.L_x_54) ;  /* 0xfffffffc00f08947 */ /* 0x004fea000383ffff */
[----:B------:R-:W-:Y:S05]  /*8330*/  BRA `(.L_x_162) ;  /* 0xffffffa800c87947 */ /* 0x000fea000383ffff */
.L_x_55:
[----:B------:R-:W-:-:S07]  /*8340*/  MOV R0, UR5 ;  /* 0x0000000500007c02 */ /* 0x000fce0008000f00 */
.L_x_163:
[----:B-1----:R1:W2:Y:S02]  /*8350*/  SYNCS.PHASECHK.TRANS64.TRYWAIT P0, [R0+URZ+0x150], R5 ;  /* 0x00015005000075a7 */ /* 0x0022a400080011ff */
[----:B--2---:R-:W-:Y:S05]  /*8360*/  @!P0 NANOSLEEP.SYNCS 0x989680 ;  /* 0x009896800000895d */ /* 0x004fea0003900000 */
[----:B------:R-:W2:Y:S02]  /*8370*/  @!P0 SYNCS.PHASECHK.TRANS64 P0, [R0+URZ+0x150], R5 ;  /* 0x00015005000085a7 */ /* 0x000ea400080010ff */
[----:B--2---:R-:W-:Y:S05]  /*8380*/  @!P0 BRA `(.L_x_163) ;  /* 0xfffffffc00f08947 */ /* 0x004fea000383ffff */
[----:B------:R-:W-:Y:S05]  /*8390*/  BRA `(.L_x_164) ;  /* 0xffffffa800d87947 */ /* 0x000fea000383ffff */
.L_x_56:
[----:B-1----:R1:W2:Y:S02]  /*83a0*/  SYNCS.PHASECHK.TRANS64.TRYWAIT P1, [R0+URZ+0x140], R4 ;  /* 0x00014004000075a7 */ /* 0x0022a400080211ff */
[----:B--2---:R-:W-:Y:S05]  /*83b0*/  @!P1 NANOSLEEP.SYNCS 0x989680 ;  /* 0x009896800000995d */ /* 0x004fea0003900000 */
[----:B------:R-:W2:Y:S02]  /*83c0*/  @!P1 SYNCS.PHASECHK.TRANS64 P1, [R0+URZ+0x140], R4 ;  /* 0x00014004000095a7 */ /* 0x000ea400080210ff */
[----:B--2---:R-:W-:Y:S05]  /*83d0*/  @!P1 BRA `(.L_x_56) ;  /* 0xfffffffc00f09947 */ /* 0x004fea000383ffff */
[----:B------:R-:W-:Y:S05]  /*83e0*/  BRA `(.L_x_165) ;  /* 0xffffffac00087947 */ /* 0x000fea000383ffff */
.L_x_59:
[----:B------:R-:W-:-:S07]  /*83f0*/  MOV R0, UR5 ;  /* 0x0000000500007c02 */ /* 0x000fce0008000f00 */
.L_x_166:
[----:B-1----:R1:W2:Y:S02]  /*8400*/  SYNCS.PHASECHK.TRANS64.TRYWAIT P0, [R0+URZ+0x150], R2 ;  /* 0x00015002000075a7 */ /* 0x0022a400080011ff */
[----:B--2---:R-:W-:Y:S05]  /*8410*/  @!P0 NANOSLEEP.SYNCS 0x989680 ;  /* 0x009896800000895d */ /* 0x004fea0003900000 */
[----:B------:R-:W2:Y:S02]  /*8420*/  @!P0 SYNCS.PHASECHK.TRANS64 P0, [R0+URZ+0x150], R2 ;  /* 0x00015002000085a7 */ /* 0x000ea400080010ff */
[----:B--2---:R-:W-:Y:S05]  /*8430*/  @!P0 BRA `(.L_x_166) ;  /* 0xfffffffc00f08947 */ /* 0x004fea000383ffff */
[----:B------:R-:W-:Y:S05]  /*8440*/  BRA `(.L_x_58) ;  /* 0xffffffac005c7947 */ /* 0x000fea000383ffff */
.L_x_66:
[----:B-1----:R1:W2:Y:S02]  /*8450*/  SYNCS.PHASECHK.TRANS64.TRYWAIT P1, [R0+URZ+0x140], R2 ;  /* 0x00014002000075a7 */ /* 0x0022a400080211ff */
[----:B--2---:R-:W-:Y:S05]  /*8460*/  @!P1 NANOSLEEP.SYNCS 0x989680 ;  /* 0x009896800000995d */ /* 0x004fea0003900000 */
[----:B------:R-:W2:Y:S02]  /*8470*/  @!P1 SYNCS.PHASECHK.TRANS64 P1, [R0+URZ+0x140], R2 ;  /* 0x00014002000095a7 */ /* 0x000ea400080210ff */
[----:B--2---:R-:W-:Y:S05]  /*8480*/  @!P1 BRA `(.L_x_66) ;  /* 0xfffffffc00f09947 */ /* 0x004fea000383ffff */
[----:B------:R-:W-:Y:S05]  /*8490*/  BRA `(.L_x_167) ;  /* 0xffffffb000b87947 */ /* 0x000fea000383ffff */
.L_x_67:
[----:B------:R-:W-:-:S07]  /*84a0*/  MOV R2, UR8 ;  /* 0x0000000800027c02 */ /* 0x000fce0008000f00 */
.L_x_168:
[----:B-1----:R1:W2:Y:S02]  /*84b0*/  SYNCS.PHASECHK.TRANS64.TRYWAIT P0, [R2+URZ+0x180], R0 ;  /* 0x00018000020075a7 */ /* 0x0022a400080011ff */
[----:B--2---:R-:W-:Y:S05]  /*84c0*/  @!P0 NANOSLEEP.SYNCS 0x989680 ;  /* 0x009896800000895d */ /* 0x004fea0003900000 */
[----:B------:R-:W2:Y:S02]  /*84d0*/  @!P0 SYNCS.PHASECHK.TRANS64 P0, [R2+URZ+0x180], R0 ;  /* 0x00018000020085a7 */ /* 0x000ea400080010ff */
[----:B--2---:R-:W-:Y:S05]  /*84e0*/  @!P0 BRA `(.L_x_168) ;  /* 0xfffffffc00f08947 */ /* 0x004fea000383ffff */
[----:B------:R-:W-:Y:S05]  /*84f0*/  BRA `(.L_x_169) ;  /* 0xffffffb000f07947 */ /* 0x000fea000383ffff */
.L_x_70:
[----:B------:R-:W-:Y:S07]  /*8500*/  MOV R0, UR7 ;  /* 0x0000000700007c02 */ /* 0x000fee0008000f00 */
.L_x_170:
[----:B-1----:R1:W2:Y:S02]  /*8510*/  SYNCS.PHASECHK.TRANS64.TRYWAIT P0, [R0+URZ], R2 ;  /* 0x00000002000075a7 */ /* 0x0022a400080011ff */
[----:B--2---:R-:W-:Y:S05]  /*8520*/  @!P0 NANOSLEEP.SYNCS 0x989680 ;  /* 0x009896800000895d */ /* 0x004fea0003900000 */
[----:B------:R-:W2:Y:S02]  /*8530*/  @!P0 SYNCS.PHASECHK.TRANS64 P0, [R0+URZ], R2 ;  /* 0x00000002000085a7 */ /* 0x000ea400080010ff */
[----:B--2---:R-:W-:Y:S05]  /*8540*/  @!P0 BRA `(.L_x_170) ;  /* 0xfffffffc00f08947 */ /* 0x004fea000383ffff */
[----:B------:R-:W-:Y:S05]  /*8550*/  BRA `(.L_x_69) ;  /* 0xffffffb4000c7947 */ /* 0x000fea000383ffff */
.L_x_73:
[----:B------:R-:W-:-:S07]  /*8560*/  MOV R0, UR5 ;  /* 0x0000000500007c02 */ /* 0x000fce0008000f00 */
.L_x_171:
[----:B--2---:R2:W3:Y:S02]  /*8570*/  SYNCS.PHASECHK.TRANS64.TRYWAIT P0, [R0+URZ], R2 ;  /* 0x00000002000075a7 */ /* 0x0044e400080011ff */
[----:B---3--:R-:W-:Y:S05]  /*8580*/  @!P0 NANOSLEEP.SYNCS 0x989680 ;  /* 0x009896800000895d */ /* 0x008fea0003900000 */
[----:B------:R-:W3:Y:S02]  /*8590*/  @!P0 SYNCS.PHASECHK.TRANS64 P0, [R0+URZ], R2 ;  /* 0x00000002000085a7 */ /* 0x000ee400080010ff */
[----:B---3--:R-:W-:Y:S05]  /*85a0*/  @!P0 BRA `(.L_x_171) ;  /* 0xfffffffc00f08947 */ /* 0x008fea000383ffff */
[----:B------:R-:W-:Y:S05]  /*85b0*/  BRA `(.L_x_172) ;  /* 0xffffffb400c07947 */ /* 0x000fea000383ffff */
.L_x_74:
[----:B------:R-:W-:-:S07]  /*85c0*/  MOV R0, UR5 ;  /* 0x0000000500007c02 */ /* 0x000fce0008000f00 */
.L_x_173:
[----:B-1----:R1:W2:Y:S02]  /*85d0*/  SYNCS.PHASECHK.TRANS64.TRYWAIT P0, [R0+URZ], R3 ;  /* 0x00000003000075a7 */ /* 0x0022a400080011ff */
[----:B--2---:R-:W-:Y:S05]  /*85e0*/  @!P0 NANOSLEEP.SYNCS 0x989680 ;  /* 0x009896800000895d */ /* 0x004fea0003900000 */
[----:B------:R-:W2:Y:S02]  /*85f0*/  @!P0 SYNCS.PHASECHK.TRANS64 P0, [R0+URZ], R3 ;  /* 0x00000003000085a7 */ /* 0x000ea400080010ff */
[----:B--2---:R-:W-:Y:S05]  /*8600*/  @!P0 BRA `(.L_x_173) ;  /* 0xfffffffc00f08947 */ /* 0x004fea000383ffff */
[----:B------:R-:W-:Y:S05]  /*8610*/  BRA `(.L_x_174) ;  /* 0xffffffb400cc7947 */ /* 0x000fea000383ffff */
.L_x_75:
[----:B------:R-:W-:-:S07]  /*8620*/  MOV R0, UR5 ;  /* 0x0000000500007c02 */ /* 0x000fce0008000f00 */
.L_x_175:
[----:B-1----:R1:W2:Y:S02]  /*8630*/  SYNCS.PHASECHK.TRANS64.TRYWAIT P0, [R0+URZ], R3 ;  /* 0x00000003000075a7 */ /* 0x0022a400080011ff */
[----:B--2---:R-:W-:Y:S05]  /*8640*/  @!P0 NANOSLEEP.SYNCS 0x989680 ;  /* 0x009896800000895d */ /* 0x004fea0003900000 */
[----:B------:R-:W2:Y:S02]  /*8650*/  @!P0 SYNCS.PHASECHK.TRANS64 P0, [R0+URZ], R3 ;  /* 0x00000003000085a7 */ /* 0x000ea400080010ff */
[----:B--2---:R-:W-:Y:S05]  /*8660*/  @!P0 BRA `(.L_x_175) ;  /* 0xfffffffc00f08947 */ /* 0x004fea000383ffff */
[----:B------:R-:W-:Y:S05]  /*8670*/  BRA `(.L_x_176) ;  /* 0xffffffb400d87947 */ /* 0x000fea000383ffff */
.L_x_76:
[----:B-1----:R-:W-:-:S07]  /*8680*/  MOV R0, UR7 ;  /* 0x0000000700007c02 */ /* 0x002fce0008000f00 */
.L_x_177:
[----:B-1----:R1:W2:Y:S02]  /*8690*/  SYNCS.PHASECHK.TRANS64.TRYWAIT P0, [R0+URZ], R2 ;  /* 0x00000002000075a7 */ /* 0x0022a400080011ff */
[----:B--2---:R-:W-:Y:S05]  /*86a0*/  @!P0 NANOSLEEP.SYNCS 0x989680 ;  /* 0x009896800000895d */ /* 0x004fea0003900000 */
[----:B------:R-:W2:Y:S02]  /*86b0*/  @!P0 SYNCS.PHASECHK.TRANS64 P0, [R0+URZ], R2 ;  /* 0x00000002000085a7 */ /* 0x000ea400080010ff */
[----:B--2---:R-:W-:Y:S05]  /*86c0*/  @!P0 BRA `(.L_x_177) ;  /* 0xfffffffc00f08947 */ /* 0x004fea000383ffff */
[----:B------:R-:W-:Y:S05]  /*86d0*/  BRA `(.L_x_178) ;  /* 0xffffffb400e47947 */ /* 0x000fea000383ffff */
.L_x_81:
[----:B--2---:R2:W3:Y:S02]  /*86e0*/  SYNCS.PHASECHK.TRANS64.TRYWAIT P0, [R0+URZ+0x140], R2 ;  /* 0x00014002000075a7 */ /* 0x0044e400080011ff */
[----:B---3--:R-:W-:Y:S05]  /*86f0*/  @!P0 NANOSLEEP.SYNCS 0x989680 ;  /* 0x009896800000895d */ /* 0x008fea0003900000 */
[----:B------:R-:W3:Y:S02]  /*8700*/  @!P0 SYNCS.PHASECHK.TRANS64 P0, [R0+URZ+0x140], R2 ;  /* 0x00014002000085a7 */ /* 0x000ee400080010ff */
[----:B---3--:R-:W-:Y:S05]  /*8710*/  @!P0 BRA `(.L_x_81) ;  /* 0xfffffffc00f08947 */ /* 0x008fea000383ffff */
[----:B------:R-:W-:Y:S05]  /*8720*/  BRA `(.L_x_179) ;  /* 0xffffffb800e07947 */ /* 0x000fea000383ffff */
.L_x_84:
[----:B------:R-:W-:Y:S07]  /*8730*/  MOV R0, UR7 ;  /* 0x0000000700007c02 */ /* 0x000fee0008000f00 */
.L_x_180:
[----:B--2---:R2:W3:Y:S02]  /*8740*/  SYNCS.PHASECHK.TRANS64.TRYWAIT P0, [R0+URZ+0x138], R2 ;  /* 0x00013802000075a7 */ /* 0x0044e400080011ff */
[----:B---3--:R-:W-:Y:S05]  /*8750*/  @!P0 NANOSLEEP.SYNCS 0x989680 ;  /* 0x009896800000895d */ /* 0x008fea0003900000 */
[----:B------:R-:W3:Y:S02]  /*8760*/  @!P0 SYNCS.PHASECHK.TRANS64 P0, [R0+URZ+0x138], R2 ;  /* 0x00013802000085a7 */ /* 0x000ee400080010ff */
[----:B---3--:R-:W-:Y:S05]  /*8770*/  @!P0 BRA `(.L_x_180) ;  /* 0xfffffffc00f08947 */ /* 0x008fea000383ffff */
[----:B------:R-:W-:Y:S05]  /*8780*/  BRA `(.L_x_83) ;  /* 0xffffffbc00c07947 */ /* 0x000fea000383ffff */
.L_x_87:
[----:B------:R-:W-:Y:S07]  /*8790*/  MOV R0, UR15 ;  /* 0x0000000f00007c02 */ /* 0x000fee0008000f00 */
.L_x_181:
[----:B-1----:R1:W2:Y:S02]  /*87a0*/  SYNCS.PHASECHK.TRANS64.TRYWAIT P0, [R0+URZ+0x118], R9 ;  /* 0x00011809000075a7 */ /* 0x0022a400080011ff */
[----:B--2---:R-:W-:Y:S05]  /*87b0*/  @!P0 NANOSLEEP.SYNCS 0x989680 ;  /* 0x009896800000895d */ /* 0x004fea0003900000 */
[----:B------:R-:W2:Y:S02]  /*87c0*/  @!P0 SYNCS.PHASECHK.TRANS64 P0, [R0+URZ+0x118], R9 ;  /* 0x00011809000085a7 */ /* 0x000ea400080010ff */
[----:B--2---:R-:W-:Y:S05]  /*87d0*/  @!P0 BRA `(.L_x_181) ;  /* 0xfffffffc00f08947 */ /* 0x004fea000383ffff */
[----:B------:R-:W-:Y:S05]  /*87e0*/  BRA `(.L_x_182) ;  /* 0xffffffc000387947 */ /* 0x000fea000383ffff */
.L_x_88:
[----:B------:R-:W-:Y:S07]  /*87f0*/  MOV R0, UR13 ;  /* 0x0000000d00007c02 */ /* 0x000fee0008000f00 */
.L_x_183:
[----:B-1----:R1:W2:Y:S02]  /*8800*/  SYNCS.PHASECHK.TRANS64.TRYWAIT P0, [R0+URZ+0x118], R14 ;  /* 0x0001180e000075a7 */ /* 0x0022a400080011ff */
[----:B--2---:R-:W-:Y:S05]  /*8810*/  @!P0 NANOSLEEP.SYNCS 0x989680 ;  /* 0x009896800000895d */ /* 0x004fea0003900000 */
[----:B------:R-:W2:Y:S02]  /*8820*/  @!P0 SYNCS.PHASECHK.TRANS64 P0, [R0+URZ+0x118], R14 ;  /* 0x0001180e000085a7 */ /* 0x000ea400080010ff */
[----:B--2---:R-:W-:Y:S05]  /*8830*/  @!P0 BRA `(.L_x_183) ;  /* 0xfffffffc00f08947 */ /* 0x004fea000383ffff */
[----:B------:R-:W-:Y:S05]  /*8840*/  BRA `(.L_x_184) ;  /* 0xffffffc000d87947 */ /* 0x000fea000383ffff */
.L_x_90:
[----:B------:R-:W-:-:S07]  /*8850*/  MOV R0, UR4 ;  /* 0x0000000400007c02 */ /* 0x000fce0008000f00 */
.L_x_185:
[----:B-1----:R1:W3:Y:S02]  /*8860*/  SYNCS.PHASECHK.TRANS64.TRYWAIT P0, [R0+URZ], R2 ;  /* 0x00000002000075a7 */ /* 0x0022e400080011ff */
[----:B---3--:R-:W-:Y:S05]  /*8870*/  @!P0 NANOSLEEP.SYNCS 0x989680 ;  /* 0x009896800000895d */ /* 0x008fea0003900000 */
[----:B------:R-:W3:Y:S02]  /*8880*/  @!P0 SYNCS.PHASECHK.TRANS64 P0, [R0+URZ], R2 ;  /* 0x00000002000085a7 */ /* 0x000ee400080010ff */
[----:B---3--:R-:W-:Y:S05]  /*8890*/  @!P0 BRA `(.L_x_185) ;  /* 0xfffffffc00f08947 */ /* 0x008fea000383ffff */
[----:B------:R-:W-:Y:S05]  /*88a0*/  BRA `(.L_x_186) ;  /* 0xffffffc400647947 */ /* 0x000fea000383ffff */
.L_x_91:
[----:B------:R-:W-:-:S07]  /*88b0*/  MOV R0, UR4 ;  /* 0x0000000400007c02 */ /* 0x000fce0008000f00 */
.L_x_187:
[----:B-1----:R1:W3:Y:S02]  /*88c0*/  SYNCS.PHASECHK.TRANS64.TRYWAIT P0, [R0+URZ], R2 ;  /* 0x00000002000075a7 */ /* 0x0022e400080011ff */
[----:B---3--:R-:W-:Y:S05]  /*88d0*/  @!P0 NANOSLEEP.SYNCS 0x989680 ;  /* 0x009896800000895d */ /* 0x008fea0003900000 */
[----:B------:R-:W3:Y:S02]  /*88e0*/  @!P0 SYNCS.PHASECHK.TRANS64 P0, [R0+URZ], R2 ;  /* 0x00000002000085a7 */ /* 0x000ee400080010ff */
[----:B---3--:R-:W-:Y:S05]  /*88f0*/  @!P0 BRA `(.L_x_187) ;  /* 0xfffffffc00f08947 */ /* 0x008fea000383ffff */
[----:B------:R-:W-:Y:S05]  /*8900*/  BRA `(.L_x_188) ;  /* 0xffffffc400707947 */ /* 0x000fea000383ffff */
.L_x_93:
[----:B--2---:R2:W4:Y:S02]  /*8910*/  SYNCS.PHASECHK.TRANS64.TRYWAIT P0, [R0+URZ+0x140], R2 ;  /* 0x00014002000075a7 */ /* 0x00452400080011ff */
[----:B----4-:R-:W-:Y:S05]  /*8920*/  @!P0 NANOSLEEP.SYNCS 0x989680 ;  /* 0x009896800000895d */ /* 0x010fea0003900000 */
[----:B------:R-:W4:Y:S02]  /*8930*/  @!P0 SYNCS.PHASECHK.TRANS64 P0, [R0+URZ+0x140], R2 ;  /* 0x00014002000085a7 */ /* 0x000f2400080010ff */
[----:B----4-:R-:W-:Y:S05]  /*8940*/  @!P0 BRA `(.L_x_93) ;  /* 0xfffffffc00f08947 */ /* 0x010fea000383ffff */
[----:B------:R-:W-:Y:S05]  /*8950*/  BRA `(.L_x_189) ;  /* 0xffffffc800547947 */ /* 0x000fea000383ffff */
.L_x_103:
[----:B-1----:R1:W3:Y:S02]  /*8960*/  SYNCS.PHASECHK.TRANS64.TRYWAIT P1, [R0+URZ+0x100], R3 ;  /* 0x00010003000075a7 */ /* 0x0022e400080211ff */
[----:B---3--:R-:W-:Y:S05]  /*8970*/  @!P1 NANOSLEEP.SYNCS 0x989680 ;  /* 0x009896800000995d */ /* 0x008fea0003900000 */
[----:B------:R-:W3:Y:S02]  /*8980*/  @!P1 SYNCS.PHASECHK.TRANS64 P1, [R0+URZ+0x100], R3 ;  /* 0x00010003000095a7 */ /* 0x000ee400080210ff */
[----:B---3--:R-:W-:Y:S05]  /*8990*/  @!P1 BRA `(.L_x_103) ;  /* 0xfffffffc00f09947 */ /* 0x008fea000383ffff */
[----:B------:R-:W-:Y:S05]  /*89a0*/  BRA `(.L_x_102) ;  /* 0xffffffd400847947 */ /* 0x000fea000383ffff */
.L_x_105:
[----:B-1----:R1:W4:Y:S02]  /*89b0*/  SYNCS.PHASECHK.TRANS64.TRYWAIT P0, [R73+URZ+0x160], R2 ;  /* 0x00016002490075a7 */ /* 0x00232400080011ff */
[----:B----4-:R-:W-:Y:S05]  /*89c0*/  @!P0 NANOSLEEP.SYNCS 0x989680 ;  /* 0x009896800000895d */ /* 0x010fea0003900000 */
[----:B------:R-:W4:Y:S02]  /*89d0*/  @!P0 SYNCS.PHASECHK.TRANS64 P0, [R73+URZ+0x160], R2 ;  /* 0x00016002490085a7 */ /* 0x000f2400080010ff */
[----:B----4-:R-:W-:Y:S05]  /*89e0*/  @!P0 BRA `(.L_x_105) ;  /* 0xfffffffc00f08947 */ /* 0x010fea000383ffff */
[----:B------:R-:W-:Y:S05]  /*89f0*/  BRA `(.L_x_104) ;  /* 0xffffffd400bc7947 */ /* 0x000fea000383ffff */
.L_x_116:
[----:B--2---:R2:W4:Y:S02]  /*8a00*/  SYNCS.PHASECHK.TRANS64.TRYWAIT P0, [R2+URZ+0x100], R107 ;  /* 0x0001006b020075a7 */ /* 0x00452400080011ff */
[----:B----4-:R-:W-:Y:S05]  /*8a10*/  @!P0 NANOSLEEP.SYNCS 0x989680 ;  /* 0x009896800000895d */ /* 0x010fea0003900000 */
[----:B------:R-:W4:Y:S02]  /*8a20*/  @!P0 SYNCS.PHASECHK.TRANS64 P0, [R2+URZ+0x100], R107 ;  /* 0x0001006b020085a7 */ /* 0x000f2400080010ff */
[----:B----4-:R-:W-:Y:S05]  /*8a30*/  @!P0 BRA `(.L_x_116) ;  /* 0xfffffffc00f08947 */ /* 0x010fea000383ffff */
[----:B------:R-:W-:Y:S05]  /*8a40*/  BRA `(.L_x_115) ;  /* 0xffffffe000a47947 */ /* 0x000fea000383ffff */
        .weak           $__internal_0_$__cuda_sm10x_tcgen05_guardrail_trap_col_being_dealloced_not_returned_by_alloc
        .type           $__internal_0_$__cuda_sm10x_tcgen05_guardrail_trap_col_being_dealloced_not_returned_by_alloc,@function
        .size           $__internal_0_$__cuda_sm10x_tcgen05_guardrail_trap_col_being_dealloced_not_returned_by_alloc,($__internal_1_$__cuda_sm10x_tcgen05_guardrail_trap_phase_invalid_during_alloc - $__internal_0_$__cuda_sm10x_tcgen05_guardrail_trap_col_being_dealloced_not_returned_by_alloc)
$__internal_0_$__cuda_sm10x_tcgen05_guardrail_trap_col_being_dealloced_not_returned_by_alloc:
[----:B------:R-:W-:Y:S05]  /*8a50*/  BPT.TRAP 0x1 ;  /* 0x000000040000795c */ /* 0x000fea0000300000 */
[----:B------:R-:W-:-:S04]  /*8a60*/  HFMA2 R3, -RZ, RZ, 0, 0 ;  /* 0x00000000ff037431 */ /* 0x000fc800000001ff */
[----:B------:R-:W-:Y:S05]  /*8a70*/  RET.REL.NODEC R2 `(_ZN7cutlass13device_kernelINS_4gemm6kernel13GemmUniversalIN4cute5tupleIJiiiiEEENS1_10collective13CollectiveMmaINS1_35MainloopSm100TmaUmmaWarpSpecializedILi16ELi2ELi4ENS5_IJNS4_1CILi1EEESB_SB_EEEEENS5_IJNSA_ILi128EEENSA_ILi64EEENSA_ILi32EEEEEENS_6half_tENS5_IJlSB_lEEESI_NS5_IJSB_llEEENS4_8TiledMMAINS4_8MMA_AtomIJNS4_20SM100_MMA_F16BF16_SSISI_SI_fLi128ELi64ELNS4_4UMMA5MajorE0ELSP_1ELNSO_7ScaleInE0ELSQ_0EEEEEENS4_6LayoutISC_NS5_IJNSA_ILi0EEESU_SU_EEEEENS5_IJNS4_10UnderscoreESX_SX_EEEEENS4_13SM90_TMA_LOADENS4_14ComposedLayoutINS4_7SwizzleILi2ELi4ELi3EEENS4_18smem_ptr_flag_bitsILi16EEENST_INS5_IJNSA_ILi8EEESG_EEENS5_IJSG_SB_EEEEEEEvNS4_8identityES10_NS11_INS12_ILi3ELi4ELi3EEES15_NST_INS5_IJSF_S16_EEENS5_IJSB_SF_EEEEEEEvS1B_EENS_8epilogue10collective18CollectiveEpilogueINS1I_23Sm100TmaWarpSpecializedILi3ELi2ELi32ELb1ELb0EEEJSH_NS5_IJNST_ISE_SB_EENST_ISG_SB_EEEEESI_SJ_SI_SJ_NS1I_6fusion15FusionCallbacksIS1M_NS1Q_17LinearCombinationISI_fSI_fLNS_15FloatRoundStyleE2EEESH_S1P_JEEENS4_5SM1004TMEM4LOAD26SM100_TMEM_LOAD_32dp32b32xES10_S1A_NS4_39AutoVectorizingCopyWithAssumedAlignmentILi128EEENS4_14SM90_TMA_STOREES1A_S21_S21_EEEvvEEEEvNT_6ParamsE) ;  /* 0xffffff7402607950 */ /* 0x000fea0003c3ffff */
        .weak           $__internal_1_$__cuda_sm10x_tcgen05_guardrail_trap_phase_invalid_during_alloc
        .type           $__internal_1_$__cuda_sm10x_tcgen05_guardrail_trap_phase_invalid_during_alloc,@function
        .size           $__internal_1_$__cuda_sm10x_tcgen05_guardrail_trap_phase_invalid_during_alloc,($__internal_2_$__cuda_sm10x_tcgen05_guardrail_trap_unallocated_columns_being_dealloced - $__internal_1_$__cuda_sm10x_tcgen05_guardrail_trap_phase_invalid_during_alloc)
$__internal_1_$__cuda_sm10x_tcgen05_guardrail_trap_phase_invalid_during_alloc:
[----:B------:R-:W-:Y:S05]  /*8a80*/  BPT.TRAP 0x1 ;  /* 0x000000040000795c */ /* 0x000fea0000300000 */
[----:B------:R-:W-:-:S04]  /*8a90*/  MOV R3, 0x0 ;  /* 0x0000000000037802 */ /* 0x000fc80000000f00 */
[----:B------:R-:W-:Y:S05]  /*8aa0*/  RET.REL.NODEC R2 `(_ZN7cutlass13device_kernelINS_4gemm6kernel13GemmUniversalIN4cute5tupleIJiiiiEEENS1_10collective13CollectiveMmaINS1_35MainloopSm100TmaUmmaWarpSpecializedILi16ELi2ELi4ENS5_IJNS4_1CILi1EEESB_SB_EEEEENS5_IJNSA_ILi128EEENSA_ILi64EEENSA_ILi32EEEEEENS_6half_tENS5_IJlSB_lEEESI_NS5_IJSB_llEEENS4_8TiledMMAINS4_8MMA_AtomIJNS4_20SM100_MMA_F16BF16_SSISI_SI_fLi128ELi64ELNS4_4UMMA5MajorE0ELSP_1ELNSO_7ScaleInE0ELSQ_0EEEEEENS4_6LayoutISC_NS5_IJNSA_ILi0EEESU_SU_EEEEENS5_IJNS4_10UnderscoreESX_SX_EEEEENS4_13SM90_TMA_LOADENS4_14ComposedLayoutINS4_7SwizzleILi2ELi4ELi3EEENS4_18smem_ptr_flag_bitsILi16EEENST_INS5_IJNSA_ILi8EEESG_EEENS5_IJSG_SB_EEEEEEEvNS4_8identityES10_NS11_INS12_ILi3ELi4ELi3EEES15_NST_INS5_IJSF_S16_EEENS5_IJSB_SF_EEEEEEEvS1B_EENS_8epilogue10collective18CollectiveEpilogueINS1I_23Sm100TmaWarpSpecializedILi3ELi2ELi32ELb1ELb0EEEJSH_NS5_IJNST_ISE_SB_EENST_ISG_SB_EEEEESI_SJ_SI_SJ_NS1I_6fusion15FusionCallbacksIS1M_NS1Q_17LinearCombinationISI_fSI_fLNS_15FloatRoundStyleE2EEESH_S1P_JEEENS4_5SM1004TMEM4LOAD26SM100_TMEM_LOAD_32dp32b32xES10_S1A_NS4_39AutoVectorizingCopyWithAssumedAlignmentILi128EEENS4_14SM90_TMA_STOREES1A_S21_S21_EEEvvEEEEvNT_6ParamsE) ;  /* 0xffffff7402547950 */ /* 0x000fea0003c3ffff */
        .weak           $__internal_2_$__cuda_sm10x_tcgen05_guardrail_trap_unallocated_columns_being_dealloced
        .type           $__internal_2_$__cuda_sm10x_tcgen05_guardrail_trap_unallocated_columns_being_dealloced,@function
        .size           $__internal_2_$__cuda_sm10x_tcgen05_guardrail_trap_unallocated_columns_being_dealloced,(.L_x_191 - $__internal_2_$__cuda_sm10x_tcgen05_guardrail_trap_unallocated_columns_being_dealloced)
$__internal_2_$__cuda_sm10x_tcgen05_guardrail_trap_unallocated_columns_being_dealloced:
[----:B------:R-:W-:Y:S05]  /*8ab0*/  BPT.TRAP 0x1 ;  /* 0x000000040000795c */ /* 0x000fea0000300000 */
[----:B------:R-:W-:-:S04]  /*8ac0*/  HFMA2 R3, -RZ, RZ, 0, 0 ;  /* 0x00000000ff037431 */ /* 0x000fc800000001ff */
[----:B------:R-:W-:Y:S05]  /*8ad0*/  RET.REL.NODEC R2 `(_ZN7cutlass13device_kernelINS_4gemm6kernel13GemmUniversalIN4cute5tupleIJiiiiEEENS1_10collective13CollectiveMmaINS1_35MainloopSm100TmaUmmaWarpSpecializedILi16ELi2ELi4ENS5_IJNS4_1CILi1EEESB_SB_EEEEENS5_IJNSA_ILi128EEENSA_ILi64EEENSA_ILi32EEEEEENS_6half_tENS5_IJlSB_lEEESI_NS5_IJSB_llEEENS4_8TiledMMAINS4_8MMA_AtomIJNS4_20SM100_MMA_F16BF16_SSISI_SI_fLi128ELi64ELNS4_4UMMA5MajorE0ELSP_1ELNSO_7ScaleInE0ELSQ_0EEEEEENS4_6LayoutISC_NS5_IJNSA_ILi0EEESU_SU_EEEEENS5_IJNS4_10UnderscoreESX_SX_EEEEENS4_13SM90_TMA_LOADENS4_14ComposedLayoutINS4_7SwizzleILi2ELi4ELi3EEENS4_18smem_ptr_flag_bitsILi16EEENST_INS5_IJNSA_ILi8EEESG_EEENS5_IJSG_SB_EEEEEEEvNS4_8identityES10_NS11_INS12_ILi3ELi4ELi3EEES15_NST_INS5_IJSF_S16_EEENS5_IJSB_SF_EEEEEEEvS1B_EENS_8epilogue10collective18CollectiveEpilogueINS1I_23Sm100TmaWarpSpecializedILi3ELi2ELi32ELb1ELb0EEEJSH_NS5_IJNST_ISE_SB_EENST_ISG_SB_EEEEESI_SJ_SI_SJ_NS1I_6fusion15FusionCallbacksIS1M_NS1Q_17LinearCombinationISI_fSI_fLNS_15FloatRoundStyleE2EEESH_S1P_JEEENS4_5SM1004TMEM4LOAD26SM100_TMEM_LOAD_32dp32b32xES10_S1A_NS4_39AutoVectorizingCopyWithAssumedAlignmentILi128EEENS4_14SM90_TMA_STOREES1A_S21_S21_EEEvvEEEEvNT_6ParamsE) ;  /* 0xffffff7402487950 */ /* 0x000fea0003c3ffff */
.L_x_190:
[----:B------:R-:W-:-:S00]  /*8ae0*/  BRA `(.L_x_190) ;  /* 0xfffffffc00fc7947 */ /* 0x000fc0000383ffff */
[----:B------:R-:W-:-:S00]  /*8af0*/  NOP ;  /* 0x0000000000007918 */ /* 0x000fc00000000000 */
        /* <DEDUP_REMOVED lines=8> */
.L_x_191:


//--------------------- .nv.global.init           --------------------------
	.section	.nv.global.init,"aw",@progbits
.nv.global.init:
	.type		$str$27,@object
	.size		$str$27,($str$28 - $str$27)
$str$27:
        /*0000*/ 	.byte	0x28, 0x61, 0x64, 0x64, 0x72, 0x65, 0x73, 0x73, 0x20, 0x26, 0x20, 0x6d, 0x61, 0x73, 0x6b, 0x29
        /*0010*/ 	.byte	0x20, 0x3d, 0x3d, 0x20, 0x30, 0x00
	.type		$str$28,@object
	.size		$str$28,($str$26 - $str$28)
$str$28:
        /*0016*/ 	.byte	0x2f, 0x74, 0x6d, 0x70, 0x2f, 0x63, 0x75, 0x74, 0x6c, 0x61, 0x73, 0x73, 0x5f, 0x73, 0x77, 0x65
        /*0026*/ 	.byte	0x65, 0x70, 0x5f, 0x73, 0x72, 0x63, 0x2f, 0x69, 0x6e, 0x63, 0x6c, 0x75, 0x64, 0x65, 0x2f, 0x63
        /*0036*/ 	.byte	0x75, 0x74, 0x65, 0x2f, 0x70, 0x6f, 0x69, 0x6e, 0x74, 0x65, 0x72, 0x5f, 0x66, 0x6c, 0x61, 0x67
        /*0046*/ 	.byte	0x67, 0x65, 0x64, 0x2e, 0x68, 0x70, 0x70, 0x00
	.type		$str$26,@object
	.size		$str$26,($str$25 - $str$26)
$str$26:
        /*004e*/ 	.byte	0x2f, 0x74, 0x6d, 0x70, 0x2f, 0x63, 0x75, 0x74, 0x6c, 0x61, 0x73, 0x73, 0x5f, 0x73, 0x77, 0x65
        /*005e*/ 	.byte	0x65, 0x70, 0x5f, 0x73, 0x72, 0x63, 0x2f, 0x69, 0x6e, 0x63, 0x6c, 0x75, 0x64, 0x65, 0x2f, 0x63
        /*006e*/ 	.byte	0x75, 0x74, 0x65, 0x2f, 0x61, 0x74, 0x6f, 0x6d, 0x2f, 0x63, 0x6f, 0x70, 0x79, 0x5f, 0x74, 0x72
        /*007e*/ 	.byte	0x61, 0x69, 0x74, 0x73, 0x5f, 0x73, 0x6d, 0x31, 0x30, 0x30, 0x2e, 0x68, 0x70, 0x70, 0x00
	.type		$str$25,@object
	.size		$str$25,(__unnamed_1 - $str$25)
$str$25:
        /*008d*/ 	.byte	0x28, 0x28, 0x75, 0x69, 0x6e, 0x74, 0x33, 0x32, 0x5f, 0x74, 0x28, 0x74, 0x68, 0x72, 0x65, 0x61
        /*009d*/ 	.byte	0x64, 0x49, 0x64, 0x78, 0x2e, 0x78, 0x29, 0x20, 0x2f, 0x20, 0x33, 0x32, 0x29, 0x20, 0x25, 0x20
        /*00ad*/ 	.byte	0x34, 0x29, 0x20, 0x3d, 0x3d, 0x20, 0x28, 0x28, 0x28, 0x74, 0x6d, 0x65, 0x6d, 0x5f, 0x61, 0x64
        /*00bd*/ 	.byte	0x64, 0x72, 0x20, 0x3e, 0x3e, 0x20, 0x31, 0x36, 0x29, 0x20, 0x2f, 0x20, 0x33, 0x32, 0x29, 0x20
        /*00cd*/ 	.byte	0x25, 0x20, 0x34, 0x29, 0x00
	.type		__unnamed_1,@object
	.size		__unnamed_1,(__unnamed_2 - __unnamed_1)
__unnamed_1:
        /*00d2*/ 	.byte	0x61, 0x75, 0x74, 0x6f, 0x20, 0x63, 0x75, 0x74, 0x65, 0x3a, 0x3a, 0x61, 0x73, 0x5f, 0x70, 0x6f
        /* <DEDUP_REMOVED lines=24> */
        /*0262*/ 	.byte	0x3e, 0x3e, 0x3e, 0x3e, 0x5d, 0x00
	.type		__unnamed_2,@object
	.size		__unnamed_2,(.L_2 - __unnamed_2)
__unnamed_2:
        /* <DEDUP_REMOVED lines=42> */
        /*0508*/ 	.byte	0x3e, 0x3e, 0x5d, 0x00
.L_2:


//--------------------- .nv.shared._ZN7cutlass13device_kernelINS_4gemm6kernel13GemmUniversalIN4cute5tupleIJiiiiEEENS1_10collective13CollectiveMmaINS1_35MainloopSm100TmaUmmaWarpSpecializedILi16ELi2ELi4ENS5_IJNS4_1CILi1EEESB_SB_EEEEENS5_IJNSA_ILi128EEENSA_ILi64EEENSA_ILi32EEEEEENS_6half_tENS5_IJlSB_lEEESI_NS5_IJSB_llEEENS4_8TiledMMAINS4_8MMA_AtomIJNS4_20SM100_MMA_F16BF16_SSISI_SI_fLi128ELi64ELNS4_4UMMA5MajorE0ELSP_1ELNSO_7ScaleInE0ELSQ_0EEEEEENS4_6LayoutISC_NS5_IJNSA_ILi0EEESU_SU_EEEEENS5_IJNS4_10UnderscoreESX_SX_EEEEENS4_13SM90_TMA_LOADENS4_14ComposedLayoutINS4_7SwizzleILi2ELi4ELi3EEENS4_18smem_ptr_flag_bitsILi16EEENST_INS5_IJNSA_ILi8EEESG_EEENS5_IJSG_SB_EEEEEEEvNS4_8identityES10_NS11_INS12_ILi3ELi4ELi3EEES15_NST_INS5_IJSF_S16_EEENS5_IJSB_SF_EEEEEEEvS1B_EENS_8epilogue10collective18CollectiveEpilogueINS1I_23Sm100TmaWarpSpecializedILi3ELi2ELi32ELb1ELb0EEEJSH_NS5_IJNST_ISE_SB_EENST_ISG_SB_EEEEESI_SJ_SI_SJ_NS1I_6fusion15FusionCallbacksIS1M_NS1Q_17LinearCombinationISI_fSI_fLNS_15FloatRoundStyleE2EEESH_S1P_JEEENS4_5SM1004TMEM4LOAD26SM100_TMEM_LOAD_32dp32b32xES10_S1A_NS4_39AutoVectorizingCopyWithAssumedAlignmentILi128EEENS4_14SM90_TMA_STOREES1A_S21_S21_EEEvvEEEEvNT_6ParamsE --------------------------
	.section	.nv.shared._ZN7cutlass13device_kernelINS_4gemm6kernel13GemmUniversalIN4cute5tupleIJiiiiEEENS1_10collective13CollectiveMmaINS1_35MainloopSm100TmaUmmaWarpSpecializedILi16ELi2ELi4ENS5_IJNS4_1CILi1EEESB_SB_EEEEENS5_IJNSA_ILi128EEENSA_ILi64EEENSA_ILi32EEEEEENS_6half_tENS5_IJlSB_lEEESI_NS5_IJSB_llEEENS4_8TiledMMAINS4_8MMA_AtomIJNS4_20SM100_MMA_F16BF16_SSISI_SI_fLi128ELi64ELNS4_4UMMA5MajorE0ELSP_1ELNSO_7ScaleInE0ELSQ_0EEEEEENS4_6LayoutISC_NS5_IJNSA_ILi0EEESU_SU_EEEEENS5_IJNS4_10UnderscoreESX_SX_EEEEENS4_13SM90_TMA_LOADENS4_14ComposedLayoutINS4_7SwizzleILi2ELi4ELi3EEENS4_18smem_ptr_flag_bitsILi16EEENST_INS5_IJNSA_ILi8EEESG_EEENS5_IJSG_SB_EEEEEEEvNS4_8identityES10_NS11_INS12_ILi3ELi4ELi3EEES15_NST_INS5_IJSF_S16_EEENS5_IJSB_SF_EEEEEEEvS1B_EENS_8epilogue10collective18CollectiveEpilogueINS1I_23Sm100TmaWarpSpecializedILi3ELi2ELi32ELb1ELb0EEEJSH_NS5_IJNST_ISE_SB_EENST_ISG_SB_EEEEESI_SJ_SI_SJ_NS1I_6fusion15FusionCallbacksIS1M_NS1Q_17LinearCombinationISI_fSI_fLNS_15FloatRoundStyleE2EEESH_S1P_JEEENS4_5SM1004TMEM4LOAD26SM100_TMEM_LOAD_32dp32b32xES10_S1A_NS4_39AutoVectorizingCopyWithAssumedAlignmentILi128EEENS4_14SM90_TMA_STOREES1A_S21_S21_EEEvvEEEEvNT_6ParamsE,"aw",@nobits
	.sectionflags	@""
	.align	16
	.zero		1024


//--------------------- .nv.shared.reserved.0     --------------------------
	.section	.nv.shared.reserved.0,"aw",@nobits
	.weak		__nv_reservedSMEM_offset_0_alias
	.size		__nv_reservedSMEM_offset_0_alias, 0, 64
	.other		__nv_reservedSMEM_offset_0_alias,@"STO_CUDA_RESERVED_SHARED STV_DEFAULT"
__nv_reservedSMEM_offset_0_alias:
	.zero		0
.nv.shared.reserved.0:
	.zero		64
	.weak		__nv_reservedSMEM_tcgen05_partition
	.type		__nv_reservedSMEM_tcgen05_partition,@object
	.size		__nv_reservedSMEM_tcgen05_partition,(.L_0 - __nv_reservedSMEM_tcgen05_partition)
__nv_reservedSMEM_tcgen05_partition:
	.zero		32
.L_0:


//--------------------- .nv.global                --------------------------
	.section	.nv.global,"aw",@nobits
.nv.global:
	.type		_ZN40_INTERNAL_f4f83ee7_4_k_cu_fcf1c63d_366474cute1_E,@object
	.size		_ZN40_INTERNAL_f4f83ee7_4_k_cu_fcf1c63d_366474cute1_E,(_ZN40_INTERNAL_f4f83ee7_4_k_cu_fcf1c63d_366474cuda3std3__45__cpo6cbeginE - _ZN40_INTERNAL_f4f83ee7_4_k_cu_fcf1c63d_366474cute1_E)
_ZN40_INTERNAL_f4f83ee7_4_k_cu_fcf1c63d_366474cute1_E:
	.zero		1
	.type		_ZN40_INTERNAL_f4f83ee7_4_k_cu_fcf1c63d_366474cuda3std3__45__cpo6cbeginE,@object
	.size		_ZN40_INTERNAL_f4f83ee7_4_k_cu_fcf1c63d_366474cuda3std3__45__cpo6cbeginE,(_ZN40_INTERNAL_f4f83ee7_4_k_cu_fcf1c63d_366474cuda3std3__48in_placeE - _ZN40_INTERNAL_f4f83ee7_4_k_cu_fcf1c63d_366474cuda3std3__45__cpo6cbeginE)
_ZN40_INTERNAL_f4f83ee7_4_k_cu_fcf1c63d_366474cuda3std3__45__cpo6cbeginE:
	.zero		1
	.type		_ZN40_INTERNAL_f4f83ee7_4_k_cu_fcf1c63d_366474cuda3std3__48in_placeE,@object
	.size		_ZN40_INTERNAL_f4f83ee7_4_k_cu_fcf1c63d_366474cuda3std3__48in_placeE,(_ZN40_INTERNAL_f4f83ee7_4_k_cu_fcf1c63d_366474cuda3std6ranges3__45__cpo9iter_moveE - _ZN40_INTERNAL_f4f83ee7_4_k_cu_fcf1c63d_366474cuda3std3__48in_placeE)
_ZN40_INTERNAL_f4f83ee7_4_k_cu_fcf1c63d_366474cuda3std3__48in_placeE:
	.zero		1
	.type		_ZN40_INTERNAL_f4f83ee7_4_k_cu_fcf1c63d_366474cuda3std6ranges3__45__cpo9iter_moveE,@object
	.size		_ZN40_INTERNAL_f4f83ee7_4_k_cu_fcf1c63d_366474cuda3std6ranges3__45__cpo9iter_moveE,(_ZN40_INTERNAL_f4f83ee7_4_k_cu_fcf1c63d_366474cuda3std3__45__cpo5beginE - _ZN40_INTERNAL_f4f83ee7_4_k_cu_fcf1c63d_366474cuda3std6ranges3__45__cpo9iter_moveE)
_ZN40_INTERNAL_f4f83ee7_4_k_cu_fcf1c63d_366474cuda3std6ranges3__45__cpo9iter_moveE:
	.zero		1
	.type		_ZN40_INTERNAL_f4f83ee7_4_k_cu_fcf1c63d_366474cuda3std3__45__cpo5beginE,@object
	.size		_ZN40_INTERNAL_f4f83ee7_4_k_cu_fcf1c63d_366474cuda3std3__45__cpo5beginE,(_ZN40_INTERNAL_f4f83ee7_4_k_cu_fcf1c63d_366474cuda3std3__442_GLOBAL__N__f4f83ee7_4_k_cu_fcf1c63d_366476ignoreE - _ZN40_INTERNAL_f4f83ee7_4_k_cu_fcf1c63d_366474cuda3std3__45__cpo5beginE)
_ZN40_INTERNAL_f4f83ee7_4_k_cu_fcf1c63d_366474cuda3std3__45__cpo5beginE:
	.zero		1
	.type		_ZN40_INTERNAL_f4f83ee7_4_k_cu_fcf1c63d_366474cuda3std3__442_GLOBAL__N__f4f83ee7_4_k_cu_fcf1c63d_366476ignoreE,@object
	.size		_ZN40_INTERNAL_f4f83ee7_4_k_cu_fcf1c63d_366474cuda3std3__442_GLOBAL__N__f4f83ee7_4_k_cu_fcf1c63d_366476ignoreE,(_ZN40_INTERNAL_f4f83ee7_4_k_cu_fcf1c63d_366474cute7productE - _ZN40_INTERNAL_f4f83ee7_4_k_cu_fcf1c63d_366474cuda3std3__442_GLOBAL__N__f4f83ee7_4_k_cu_fcf1c63d_366476ignoreE)
_ZN40_INTERNAL_f4f83ee7_4_k_cu_fcf1c63d_366474cuda3std3__442_GLOBAL__N__f4f83ee7_4_k_cu_fcf1c63d_366476ignoreE:
	.zero		1
	.type		_ZN40_INTERNAL_f4f83ee7_4_k_cu_fcf1c63d_366474cute7productE,@object
	.size		_ZN40_INTERNAL_f4f83ee7_4_k_cu_fcf1c63d_366474cute7productE,(_ZN40_INTERNAL_f4f83ee7_4_k_cu_fcf1c63d_366474cuda3std3__45__cpo3endE - _ZN40_INTERNAL_f4f83ee7_4_k_cu_fcf1c63d_366474cute7productE)
_ZN40_INTERNAL_f4f83ee7_4_k_cu_fcf1c63d_366474cute7productE:
	.zero		1
	.type		_ZN40_INTERNAL_f4f83ee7_4_k_cu_fcf1c63d_366474cuda3std3__45__cpo3endE,@object
	.size		_ZN40_INTERNAL_f4f83ee7_4_k_cu_fcf1c63d_366474cuda3std3__45__cpo3endE,(_ZN40_INTERNAL_f4f83ee7_4_k_cu_fcf1c63d_366474cuda3std3__419piecewise_constructE - _ZN40_INTERNAL_f4f83ee7_4_k_cu_fcf1c63d_366474cuda3std3__45__cpo3endE)
_ZN40_INTERNAL_f4f83ee7_4_k_cu_fcf1c63d_366474cuda3std3__45__cpo3endE:
	.zero		1
	.type		_ZN40_INTERNAL_f4f83ee7_4_k_cu_fcf1c63d_366474cuda3std3__419piecewise_constructE,@object
	.size		_ZN40_INTERNAL_f4f83ee7_4_k_cu_fcf1c63d_366474cuda3std3__419piecewise_constructE,(_ZN40_INTERNAL_f4f83ee7_4_k_cu_fcf1c63d_366474cuda3std3__45__cpo4cendE - _ZN40_INTERNAL_f4f83ee7_4_k_cu_fcf1c63d_366474cuda3std3__419piecewise_constructE)
_ZN40_INTERNAL_f4f83ee7_4_k_cu_fcf1c63d_366474cuda3std3__419piecewise_constructE:
	.zero		1
	.type		_ZN40_INTERNAL_f4f83ee7_4_k_cu_fcf1c63d_366474cuda3std3__45__cpo4cendE,@object
	.size		_ZN40_INTERNAL_f4f83ee7_4_k_cu_fcf1c63d_366474cuda3std3__45__cpo4cendE,(_ZN40_INTERNAL_f4f83ee7_4_k_cu_fcf1c63d_366474cuda3std6ranges3__45__cpo4swapE - _ZN40_INTERNAL_f4f83ee7_4_k_cu_fcf1c63d_366474cuda3std3__45__cpo4cendE)
_ZN40_INTERNAL_f4f83ee7_4_k_cu_fcf1c63d_366474cuda3std3__45__cpo4cendE:
	.zero		1
	.type		_ZN40_INTERNAL_f4f83ee7_4_k_cu_fcf1c63d_366474cuda3std6ranges3__45__cpo4swapE,@object
	.size		_ZN40_INTERNAL_f4f83ee7_4_k_cu_fcf1c63d_366474cuda3std6ranges3__45__cpo4swapE,(.L_10 - _ZN40_INTERNAL_f4f83ee7_4_k_cu_fcf1c63d_366474cuda3std6ranges3__45__cpo4swapE)
_ZN40_INTERNAL_f4f83ee7_4_k_cu_fcf1c63d_366474cuda3std6ranges3__45__cpo4swapE:
	.zero		1
.L_10:


//--------------------- .nv.constant0._ZN7cutlass13device_kernelINS_4gemm6kernel13GemmUniversalIN4cute5tupleIJiiiiEEENS1_10collective13CollectiveMmaINS1_35MainloopSm100TmaUmmaWarpSpecializedILi16ELi2ELi4ENS5_IJNS4_1CILi1EEESB_SB_EEEEENS5_IJNSA_ILi128EEENSA_ILi64EEENSA_ILi32EEEEEENS_6half_tENS5_IJlSB_lEEESI_NS5_IJSB_llEEENS4_8TiledMMAINS4_8MMA_AtomIJNS4_20SM100_MMA_F16BF16_SSISI_SI_fLi128ELi64ELNS4_4UMMA5MajorE0ELSP_1ELNSO_7ScaleInE0ELSQ_0EEEEEENS4_6LayoutISC_NS5_IJNSA_ILi0EEESU_SU_EEEEENS5_IJNS4_10UnderscoreESX_SX_EEEEENS4_13SM90_TMA_LOADENS4_14ComposedLayoutINS4_7SwizzleILi2ELi4ELi3EEENS4_18smem_ptr_flag_bitsILi16EEENST_INS5_IJNSA_ILi8EEESG_EEENS5_IJSG_SB_EEEEEEEvNS4_8identityES10_NS11_INS12_ILi3ELi4ELi3EEES15_NST_INS5_IJSF_S16_EEENS5_IJSB_SF_EEEEEEEvS1B_EENS_8epilogue10collective18CollectiveEpilogueINS1I_23Sm100TmaWarpSpecializedILi3ELi2ELi32ELb1ELb0EEEJSH_NS5_IJNST_ISE_SB_EENST_ISG_SB_EEEEESI_SJ_SI_SJ_NS1I_6fusion15FusionCallbacksIS1M_NS1Q_17LinearCombinationISI_fSI_fLNS_15FloatRoundStyleE2EEESH_S1P_JEEENS4_5SM1004TMEM4LOAD26SM100_TMEM_LOAD_32dp32b32xES10_S1A_NS4_39AutoVectorizingCopyWithAssumedAlignmentILi128EEENS4_14SM90_TMA_STOREES1A_S21_S21_EEEvvEEEEvNT_6ParamsE --------------------------
	.section	.nv.constant0._ZN7cutlass13device_kernelINS_4gemm6kernel13GemmUniversalIN4cute5tupleIJiiiiEEENS1_10collective13CollectiveMmaINS1_35MainloopSm100TmaUmmaWarpSpecializedILi16ELi2ELi4ENS5_IJNS4_1CILi1EEESB_SB_EEEEENS5_IJNSA_ILi128EEENSA_ILi64EEENSA_ILi32EEEEEENS_6half_tENS5_IJlSB_lEEESI_NS5_IJSB_llEEENS4_8TiledMMAINS4_8MMA_AtomIJNS4_20SM100_MMA_F16BF16_SSISI_SI_fLi128ELi64ELNS4_4UMMA5MajorE0ELSP_1ELNSO_7ScaleInE0ELSQ_0EEEEEENS4_6LayoutISC_NS5_IJNSA_ILi0EEESU_SU_EEEEENS5_IJNS4_10UnderscoreESX_SX_EEEEENS4_13SM90_TMA_LOADENS4_14ComposedLayoutINS4_7SwizzleILi2ELi4ELi3EEENS4_18smem_ptr_flag_bitsILi16EEENST_INS5_IJNSA_ILi8EEESG_EEENS5_IJSG_SB_EEEEEEEvNS4_8identityES10_NS11_INS12_ILi3ELi4ELi3EEES15_NST_INS5_IJSF_S16_EEENS5_IJSB_SF_EEEEEEEvS1B_EENS_8epilogue10collective18CollectiveEpilogueINS1I_23Sm100TmaWarpSpecializedILi3ELi2ELi32ELb1ELb0EEEJSH_NS5_IJNST_ISE_SB_EENST_ISG_SB_EEEEESI_SJ_SI_SJ_NS1I_6fusion15FusionCallbacksIS1M_NS1Q_17LinearCombinationISI_fSI_fLNS_15FloatRoundStyleE2EEESH_S1P_JEEENS4_5SM1004TMEM4LOAD26SM100_TMEM_LOAD_32dp32b32xES10_S1A_NS4_39AutoVectorizingCopyWithAssumedAlignmentILi128EEENS4_14SM90_TMA_STOREES1A_S21_S21_EEEvvEEEEvNT_6ParamsE,"a",@progbits
	.sectionflags	@""
	.align	4
.nv.constant0._ZN7cutlass13device_kernelINS_4gemm6kernel13GemmUniversalIN4cute5tupleIJiiiiEEENS1_10collective13CollectiveMmaINS1_35MainloopSm100TmaUmmaWarpSpecializedILi16ELi2ELi4ENS5_IJNS4_1CILi1EEESB_SB_EEEEENS5_IJNSA_ILi128EEENSA_ILi64EEENSA_ILi32EEEEEENS_6half_tENS5_IJlSB_lEEESI_NS5_IJSB_llEEENS4_8TiledMMAINS4_8MMA_AtomIJNS4_20SM100_MMA_F16BF16_SSISI_SI_fLi128ELi64ELNS4_4UMMA5MajorE0ELSP_1ELNSO_7ScaleInE0ELSQ_0EEEEEENS4_6LayoutISC_NS5_IJNSA_ILi0EEESU_SU_EEEEENS5_IJNS4_10UnderscoreESX_SX_EEEEENS4_13SM90_TMA_LOADENS4_14ComposedLayoutINS4_7SwizzleILi2ELi4ELi3EEENS4_18smem_ptr_flag_bitsILi16EEENST_INS5_IJNSA_ILi8EEESG_EEENS5_IJSG_SB_EEEEEEEvNS4_8identityES10_NS11_INS12_ILi3ELi4ELi3EEES15_NST_INS5_IJSF_S16_EEENS5_IJSB_SF_EEEEEEEvS1B_EENS_8epilogue10collective18CollectiveEpilogueINS1I_23Sm100TmaWarpSpecializedILi3ELi2ELi32ELb1ELb0EEEJSH_NS5_IJNST_ISE_SB_EENST_ISG_SB_EEEEESI_SJ_SI_SJ_NS1I_6fusion15FusionCallbacksIS1M_NS1Q_17LinearCombinationISI_fSI_fLNS_15FloatRoundStyleE2EEESH_S1P_JEEENS4_5SM1004TMEM4LOAD26SM100_TMEM_LOAD_32dp32b32xES10_S1A_NS4_39AutoVectorizingCopyWithAssumedAlignmentILi128EEENS4_14SM90_TMA_STOREES1A_S21_S21_EEEvvEEEEvNT_6ParamsE:
	.zero		2944


//--------------------- SYMBOLS --------------------------

	.type		.nv.reservedSmem.offset0,@object
	.size		.nv.reservedSmem.offset0,0x4
	.type		.nv.reservedSmem.cap,@object
	.size		.nv.reservedSmem.cap,0x4
	.type		__assertfail,@function
